//
// Generated by NVIDIA NVVM Compiler
//
// Compiler Build ID: CL-36424714
// Cuda compilation tools, release 13.0, V13.0.88
// Based on NVVM 20.0.0
//

.version 9.0
.target sm_100
.address_size 64

	// .globl	_Z5flushPi
.extern .func  (.param .b32 func_retval0) vprintf
(
	.param .b64 vprintf_param_0,
	.param .b64 vprintf_param_1
)
;
// _ZZ8nugBenchPiS_ixE5accum has been demoted
// _ZZ8nugBenchPiS_ixE6accum2 has been demoted
// _ZZ8nugBenchPiS_ixE6misses has been demoted
// _ZZ8nugBenchPiS_ixE11final_accum has been demoted
// _ZZ8nugBenchPiS_ixE5times has been demoted
.global .align 1 .b8 $str[36] = {77, 105, 115, 115, 101, 100, 32, 69, 108, 101, 109, 101, 110, 116, 32, 37, 100, 32, 97, 116, 32, 97, 100, 100, 114, 101, 115, 115, 32, 37, 108, 108, 117, 32, 10};
.global .align 1 .b8 $str$1[14] = {67, 45, 77, 105, 115, 115, 101, 115, 58, 32, 37, 100, 10};
.global .align 1 .b8 $str$2[15] = {33, 72, 45, 77, 105, 115, 115, 101, 115, 58, 32, 37, 100, 10};
.global .align 1 .b8 $str$3[14] = {72, 45, 77, 105, 115, 115, 101, 115, 58, 32, 37, 100, 10};
.global .align 1 .b8 $str$4[9] = {84, 45, 65, 99, 58, 37, 100, 10};
.global .align 1 .b8 $str$5[10] = {78, 84, 45, 65, 99, 58, 37, 100, 10};
.global .align 1 .b8 $str$6[20] = {66, 97, 115, 101, 32, 65, 100, 100, 114, 101, 115, 115, 32, 37, 108, 108, 117, 32, 10};
.global .align 1 .b8 $str$7[23] = {67, 111, 110, 116, 114, 111, 108, 32, 65, 100, 100, 114, 101, 115, 115, 32, 37, 108, 108, 117, 32, 10};

.visible .entry _Z5flushPi(
	.param .u64 .ptr .align 1 _Z5flushPi_param_0
)
{
	.reg .pred 	%p<2>;
	.reg .b32 	%r<60>;
	.reg .b64 	%rd<35>;

	ld.param.u64 	%rd2, [_Z5flushPi_param_0];
	cvta.to.global.u64 	%rd1, %rd2;
	mov.u32 	%r7, %ctaid.x;
	mov.u32 	%r8, %ntid.x;
	mov.u32 	%r9, %tid.x;
	mad.lo.s32 	%r10, %r7, %r8, %r9;
	add.s32 	%r58, %r10, 8192;
	mov.b32 	%r59, 8192;
$L__BB0_1:
	add.s32 	%r11, %r58, -8192;
	mul.wide.u32 	%rd3, %r11, 4;
	add.s64 	%rd4, %rd1, %rd3;
	ld.global.u32 	%r12, [%rd4];
	add.s32 	%r13, %r12, 1;
	st.global.u32 	[%rd4], %r13;
	add.s32 	%r14, %r58, -7168;
	mul.wide.u32 	%rd5, %r14, 4;
	add.s64 	%rd6, %rd1, %rd5;
	ld.global.u32 	%r15, [%rd6];
	add.s32 	%r16, %r15, 1;
	st.global.u32 	[%rd6], %r16;
	add.s32 	%r17, %r58, -6144;
	mul.wide.u32 	%rd7, %r17, 4;
	add.s64 	%rd8, %rd1, %rd7;
	ld.global.u32 	%r18, [%rd8];
	add.s32 	%r19, %r18, 1;
	st.global.u32 	[%rd8], %r19;
	add.s32 	%r20, %r58, -5120;
	mul.wide.u32 	%rd9, %r20, 4;
	add.s64 	%rd10, %rd1, %rd9;
	ld.global.u32 	%r21, [%rd10];
	add.s32 	%r22, %r21, 1;
	st.global.u32 	[%rd10], %r22;
	add.s32 	%r23, %r58, -4096;
	mul.wide.u32 	%rd11, %r23, 4;
	add.s64 	%rd12, %rd1, %rd11;
	ld.global.u32 	%r24, [%rd12];
	add.s32 	%r25, %r24, 1;
	st.global.u32 	[%rd12], %r25;
	add.s32 	%r26, %r58, -3072;
	mul.wide.u32 	%rd13, %r26, 4;
	add.s64 	%rd14, %rd1, %rd13;
	ld.global.u32 	%r27, [%rd14];
	add.s32 	%r28, %r27, 1;
	st.global.u32 	[%rd14], %r28;
	add.s32 	%r29, %r58, -2048;
	mul.wide.u32 	%rd15, %r29, 4;
	add.s64 	%rd16, %rd1, %rd15;
	ld.global.u32 	%r30, [%rd16];
	add.s32 	%r31, %r30, 1;
	st.global.u32 	[%rd16], %r31;
	add.s32 	%r32, %r58, -1024;
	mul.wide.u32 	%rd17, %r32, 4;
	add.s64 	%rd18, %rd1, %rd17;
	ld.global.u32 	%r33, [%rd18];
	add.s32 	%r34, %r33, 1;
	st.global.u32 	[%rd18], %r34;
	add.s32 	%r35, %r58, 7168;
	mul.wide.u32 	%rd19, %r58, 4;
	add.s64 	%rd20, %rd1, %rd19;
	ld.global.u32 	%r36, [%rd20];
	add.s32 	%r37, %r36, 1;
	st.global.u32 	[%rd20], %r37;
	add.s32 	%r38, %r58, 1024;
	mul.wide.u32 	%rd21, %r38, 4;
	add.s64 	%rd22, %rd1, %rd21;
	ld.global.u32 	%r39, [%rd22];
	add.s32 	%r40, %r39, 1;
	st.global.u32 	[%rd22], %r40;
	add.s32 	%r41, %r58, 2048;
	mul.wide.u32 	%rd23, %r41, 4;
	add.s64 	%rd24, %rd1, %rd23;
	ld.global.u32 	%r42, [%rd24];
	add.s32 	%r43, %r42, 1;
	st.global.u32 	[%rd24], %r43;
	add.s32 	%r44, %r58, 3072;
	mul.wide.u32 	%rd25, %r44, 4;
	add.s64 	%rd26, %rd1, %rd25;
	ld.global.u32 	%r45, [%rd26];
	add.s32 	%r46, %r45, 1;
	st.global.u32 	[%rd26], %r46;
	add.s32 	%r47, %r58, 4096;
	mul.wide.u32 	%rd27, %r47, 4;
	add.s64 	%rd28, %rd1, %rd27;
	ld.global.u32 	%r48, [%rd28];
	add.s32 	%r49, %r48, 1;
	st.global.u32 	[%rd28], %r49;
	add.s32 	%r50, %r58, 5120;
	mul.wide.u32 	%rd29, %r50, 4;
	add.s64 	%rd30, %rd1, %rd29;
	ld.global.u32 	%r51, [%rd30];
	add.s32 	%r52, %r51, 1;
	st.global.u32 	[%rd30], %r52;
	add.s32 	%r53, %r58, 6144;
	mul.wide.u32 	%rd31, %r53, 4;
	add.s64 	%rd32, %rd1, %rd31;
	ld.global.u32 	%r54, [%rd32];
	add.s32 	%r55, %r54, 1;
	st.global.u32 	[%rd32], %r55;
	mul.wide.u32 	%rd33, %r35, 4;
	add.s64 	%rd34, %rd1, %rd33;
	ld.global.u32 	%r56, [%rd34];
	add.s32 	%r57, %r56, 1;
	st.global.u32 	[%rd34], %r57;
	add.s32 	%r59, %r59, 16384;
	add.s32 	%r58, %r58, 16384;
	setp.ne.s32 	%p1, %r59, 1581056;
	@%p1 bra 	$L__BB0_1;
	ret;

}
	// .globl	_Z10printTimesPiS_i
.visible .entry _Z10printTimesPiS_i(
	.param .u64 .ptr .align 1 _Z10printTimesPiS_i_param_0,
	.param .u64 .ptr .align 1 _Z10printTimesPiS_i_param_1,
	.param .u32 _Z10printTimesPiS_i_param_2
)
{
	.local .align 16 .b8 	__local_depot1[16];
	.reg .b64 	%SP;
	.reg .b64 	%SPL;
	.reg .pred 	%p<5>;
	.reg .b32 	%r<17>;
	.reg .b64 	%rd<28>;

	mov.u64 	%SPL, __local_depot1;
	cvta.local.u64 	%SP, %SPL;
	ld.param.u64 	%rd3, [_Z10printTimesPiS_i_param_0];
	ld.param.u64 	%rd4, [_Z10printTimesPiS_i_param_1];
	cvta.to.global.u64 	%rd5, %rd4;
	add.u64 	%rd6, %SP, 0;
	add.u64 	%rd1, %SPL, 0;
	mov.u32 	%r5, %ctaid.x;
	mov.u32 	%r6, %ntid.x;
	mov.u32 	%r7, %tid.x;
	mad.lo.s32 	%r8, %r5, %r6, %r7;
	mul.wide.s32 	%rd7, %r8, 4;
	add.s64 	%rd2, %rd5, %rd7;
	ld.global.u32 	%r1, [%rd2];
	setp.eq.s32 	%p1, %r1, 0;
	@%p1 bra 	$L__BB1_2;
	mul.wide.s32 	%rd8, %r1, 4;
	add.s64 	%rd9, %rd3, %rd8;
	st.local.u32 	[%rd1], %r1;
	st.local.u64 	[%rd1+8], %rd9;
	mov.u64 	%rd10, $str;
	cvta.global.u64 	%rd11, %rd10;
	{ // callseq 0, 0
	.param .b64 param0;
	st.param.b64 	[param0], %rd11;
	.param .b64 param1;
	st.param.b64 	[param1], %rd6;
	.param .b32 retval0;
	call.uni (retval0), 
	vprintf, 
	(
	param0, 
	param1
	);
	ld.param.b32 	%r9, [retval0];
	} // callseq 0
$L__BB1_2:
	ld.global.u32 	%r2, [%rd2+128];
	setp.eq.s32 	%p2, %r2, 0;
	@%p2 bra 	$L__BB1_4;
	mul.wide.s32 	%rd13, %r2, 4;
	add.s64 	%rd14, %rd3, %rd13;
	st.local.u32 	[%rd1], %r2;
	st.local.u64 	[%rd1+8], %rd14;
	mov.u64 	%rd15, $str;
	cvta.global.u64 	%rd16, %rd15;
	{ // callseq 1, 0
	.param .b64 param0;
	st.param.b64 	[param0], %rd16;
	.param .b64 param1;
	st.param.b64 	[param1], %rd6;
	.param .b32 retval0;
	call.uni (retval0), 
	vprintf, 
	(
	param0, 
	param1
	);
	ld.param.b32 	%r11, [retval0];
	} // callseq 1
$L__BB1_4:
	ld.global.u32 	%r3, [%rd2+256];
	setp.eq.s32 	%p3, %r3, 0;
	@%p3 bra 	$L__BB1_6;
	mul.wide.s32 	%rd18, %r3, 4;
	add.s64 	%rd19, %rd3, %rd18;
	st.local.u32 	[%rd1], %r3;
	st.local.u64 	[%rd1+8], %rd19;
	mov.u64 	%rd20, $str;
	cvta.global.u64 	%rd21, %rd20;
	{ // callseq 2, 0
	.param .b64 param0;
	st.param.b64 	[param0], %rd21;
	.param .b64 param1;
	st.param.b64 	[param1], %rd6;
	.param .b32 retval0;
	call.uni (retval0), 
	vprintf, 
	(
	param0, 
	param1
	);
	ld.param.b32 	%r13, [retval0];
	} // callseq 2
$L__BB1_6:
	ld.global.u32 	%r4, [%rd2+384];
	setp.eq.s32 	%p4, %r4, 0;
	@%p4 bra 	$L__BB1_8;
	mul.wide.s32 	%rd23, %r4, 4;
	add.s64 	%rd24, %rd3, %rd23;
	st.local.u32 	[%rd1], %r4;
	st.local.u64 	[%rd1+8], %rd24;
	mov.u64 	%rd25, $str;
	cvta.global.u64 	%rd26, %rd25;
	{ // callseq 3, 0
	.param .b64 param0;
	st.param.b64 	[param0], %rd26;
	.param .b64 param1;
	st.param.b64 	[param1], %rd6;
	.param .b32 retval0;
	call.uni (retval0), 
	vprintf, 
	(
	param0, 
	param1
	);
	ld.param.b32 	%r15, [retval0];
	} // callseq 3
$L__BB1_8:
	ret;

}
	// .globl	_Z8nugBenchPiS_ix
.visible .entry _Z8nugBenchPiS_ix(
	.param .u64 .ptr .align 1 _Z8nugBenchPiS_ix_param_0,
	.param .u64 .ptr .align 1 _Z8nugBenchPiS_ix_param_1,
	.param .u32 _Z8nugBenchPiS_ix_param_2,
	.param .u64 _Z8nugBenchPiS_ix_param_3
)
{
	.local .align 8 .b8 	__local_depot2[8];
	.reg .b64 	%SP;
	.reg .b64 	%SPL;
	.reg .pred 	%p<38>;
	.reg .b32 	%r<490>;
	.reg .b64 	%rd<62>;
	// demoted variable
	.shared .align 4 .b8 _ZZ8nugBenchPiS_ixE5accum[128];
	// demoted variable
	.shared .align 4 .b8 _ZZ8nugBenchPiS_ixE6accum2[128];
	// demoted variable
	.shared .align 4 .b8 _ZZ8nugBenchPiS_ixE6misses[8];
	// demoted variable
	.shared .align 4 .b8 _ZZ8nugBenchPiS_ixE11final_accum[8];
	// demoted variable
	.shared .align 4 .b8 _ZZ8nugBenchPiS_ixE5times[8192];
	mov.u64 	%SPL, __local_depot2;
	cvta.local.u64 	%SP, %SPL;
	ld.param.u64 	%rd4, [_Z8nugBenchPiS_ix_param_0];
	ld.param.u64 	%rd5, [_Z8nugBenchPiS_ix_param_1];
	ld.param.u32 	%r75, [_Z8nugBenchPiS_ix_param_2];
	ld.param.u64 	%rd6, [_Z8nugBenchPiS_ix_param_3];
	add.u64 	%rd7, %SP, 0;
	add.u64 	%rd1, %SPL, 0;
	mov.u32 	%r77, %ctaid.x;
	mov.u32 	%r78, %ntid.x;
	mov.u32 	%r79, %tid.x;
	mad.lo.s32 	%r1, %r77, %r78, %r79;
	shr.s32 	%r80, %r75, 31;
	shr.u32 	%r81, %r80, 27;
	add.s32 	%r82, %r75, %r81;
	shr.s32 	%r2, %r82, 5;
	setp.lt.s32 	%p1, %r75, 32;
	shl.b32 	%r83, %r1, 2;
	mov.u32 	%r84, _ZZ8nugBenchPiS_ixE5accum;
	add.s32 	%r3, %r84, %r83;
	mov.u32 	%r85, _ZZ8nugBenchPiS_ixE6accum2;
	add.s32 	%r4, %r85, %r83;
	mov.b32 	%r466, 0;
	@%p1 bra 	$L__BB2_12;
	add.s32 	%r88, %r2, -1;
	and.b32  	%r5, %r2, 7;
	setp.lt.u32 	%p2, %r88, 7;
	mov.b32 	%r461, 0;
	mov.u32 	%r466, %r461;
	@%p2 bra 	$L__BB2_4;
	and.b32  	%r461, %r2, 67108856;
	neg.s32 	%r455, %r461;
	mov.b32 	%r466, 0;
	mov.u32 	%r454, %r1;
$L__BB2_3:
	.pragma "nounroll";
	// begin inline asm
	membar.cta;
	// end inline asm
	mul.wide.s32 	%rd16, %r454, 4;
	add.s64 	%rd8, %rd4, %rd16;
	bar.sync 	0;
	// begin inline asm
	membar.cta;
	// end inline asm
	// begin inline asm
	mov.u32 %r90, %clock;
	// end inline asm
	// begin inline asm
	ld.global.cg.s32 %r91, [%rd8];
	// end inline asm
	mov.b32 	%r150, 1;
	// begin inline asm
	add.u32 %r92, %r91, %r150;
	// end inline asm
	// begin inline asm
	mov.u32 %r95, %r92;
	// end inline asm
	// begin inline asm
	mov.u32 %r97, %clock;
	// end inline asm
	ld.shared.u32 	%r154, [%r3];
	add.s32 	%r155, %r154, %r92;
	st.shared.u32 	[%r3], %r155;
	ld.shared.u32 	%r156, [%r4];
	add.s32 	%r157, %r156, %r95;
	st.shared.u32 	[%r4], %r157;
	sub.s32 	%r158, %r97, %r90;
	setp.gt.u32 	%p3, %r158, 335;
	selp.u32 	%r159, 1, 0, %p3;
	add.s32 	%r160, %r466, %r159;
	// begin inline asm
	membar.cta;
	// end inline asm
	add.s64 	%rd9, %rd8, 128;
	bar.sync 	0;
	// begin inline asm
	membar.cta;
	// end inline asm
	// begin inline asm
	mov.u32 %r98, %clock;
	// end inline asm
	// begin inline asm
	ld.global.cg.s32 %r99, [%rd9];
	// end inline asm
	// begin inline asm
	add.u32 %r100, %r99, %r150;
	// end inline asm
	// begin inline asm
	mov.u32 %r103, %r100;
	// end inline asm
	// begin inline asm
	mov.u32 %r105, %clock;
	// end inline asm
	ld.shared.u32 	%r161, [%r3];
	add.s32 	%r162, %r161, %r100;
	st.shared.u32 	[%r3], %r162;
	ld.shared.u32 	%r163, [%r4];
	add.s32 	%r164, %r163, %r103;
	st.shared.u32 	[%r4], %r164;
	sub.s32 	%r165, %r105, %r98;
	setp.gt.u32 	%p4, %r165, 335;
	selp.u32 	%r166, 1, 0, %p4;
	add.s32 	%r167, %r160, %r166;
	// begin inline asm
	membar.cta;
	// end inline asm
	add.s64 	%rd10, %rd8, 256;
	bar.sync 	0;
	// begin inline asm
	membar.cta;
	// end inline asm
	// begin inline asm
	mov.u32 %r106, %clock;
	// end inline asm
	// begin inline asm
	ld.global.cg.s32 %r107, [%rd10];
	// end inline asm
	// begin inline asm
	add.u32 %r108, %r107, %r150;
	// end inline asm
	// begin inline asm
	mov.u32 %r111, %r108;
	// end inline asm
	// begin inline asm
	mov.u32 %r113, %clock;
	// end inline asm
	ld.shared.u32 	%r168, [%r3];
	add.s32 	%r169, %r168, %r108;
	st.shared.u32 	[%r3], %r169;
	ld.shared.u32 	%r170, [%r4];
	add.s32 	%r171, %r170, %r111;
	st.shared.u32 	[%r4], %r171;
	sub.s32 	%r172, %r113, %r106;
	setp.gt.u32 	%p5, %r172, 335;
	selp.u32 	%r173, 1, 0, %p5;
	add.s32 	%r174, %r167, %r173;
	// begin inline asm
	membar.cta;
	// end inline asm
	add.s64 	%rd11, %rd8, 384;
	bar.sync 	0;
	// begin inline asm
	membar.cta;
	// end inline asm
	// begin inline asm
	mov.u32 %r114, %clock;
	// end inline asm
	// begin inline asm
	ld.global.cg.s32 %r115, [%rd11];
	// end inline asm
	// begin inline asm
	add.u32 %r116, %r115, %r150;
	// end inline asm
	// begin inline asm
	mov.u32 %r119, %r116;
	// end inline asm
	// begin inline asm
	mov.u32 %r121, %clock;
	// end inline asm
	ld.shared.u32 	%r175, [%r3];
	add.s32 	%r176, %r175, %r116;
	st.shared.u32 	[%r3], %r176;
	ld.shared.u32 	%r177, [%r4];
	add.s32 	%r178, %r177, %r119;
	st.shared.u32 	[%r4], %r178;
	sub.s32 	%r179, %r121, %r114;
	setp.gt.u32 	%p6, %r179, 335;
	selp.u32 	%r180, 1, 0, %p6;
	add.s32 	%r181, %r174, %r180;
	// begin inline asm
	membar.cta;
	// end inline asm
	add.s64 	%rd12, %rd8, 512;
	bar.sync 	0;
	// begin inline asm
	membar.cta;
	// end inline asm
	// begin inline asm
	mov.u32 %r122, %clock;
	// end inline asm
	// begin inline asm
	ld.global.cg.s32 %r123, [%rd12];
	// end inline asm
	// begin inline asm
	add.u32 %r124, %r123, %r150;
	// end inline asm
	// begin inline asm
	mov.u32 %r127, %r124;
	// end inline asm
	// begin inline asm
	mov.u32 %r129, %clock;
	// end inline asm
	ld.shared.u32 	%r182, [%r3];
	add.s32 	%r183, %r182, %r124;
	st.shared.u32 	[%r3], %r183;
	ld.shared.u32 	%r184, [%r4];
	add.s32 	%r185, %r184, %r127;
	st.shared.u32 	[%r4], %r185;
	sub.s32 	%r186, %r129, %r122;
	setp.gt.u32 	%p7, %r186, 335;
	selp.u32 	%r187, 1, 0, %p7;
	add.s32 	%r188, %r181, %r187;
	// begin inline asm
	membar.cta;
	// end inline asm
	add.s64 	%rd13, %rd8, 640;
	bar.sync 	0;
	// begin inline asm
	membar.cta;
	// end inline asm
	// begin inline asm
	mov.u32 %r130, %clock;
	// end inline asm
	// begin inline asm
	ld.global.cg.s32 %r131, [%rd13];
	// end inline asm
	// begin inline asm
	add.u32 %r132, %r131, %r150;
	// end inline asm
	// begin inline asm
	mov.u32 %r135, %r132;
	// end inline asm
	// begin inline asm
	mov.u32 %r137, %clock;
	// end inline asm
	ld.shared.u32 	%r189, [%r3];
	add.s32 	%r190, %r189, %r132;
	st.shared.u32 	[%r3], %r190;
	ld.shared.u32 	%r191, [%r4];
	add.s32 	%r192, %r191, %r135;
	st.shared.u32 	[%r4], %r192;
	sub.s32 	%r193, %r137, %r130;
	setp.gt.u32 	%p8, %r193, 335;
	selp.u32 	%r194, 1, 0, %p8;
	add.s32 	%r195, %r188, %r194;
	// begin inline asm
	membar.cta;
	// end inline asm
	add.s64 	%rd14, %rd8, 768;
	bar.sync 	0;
	// begin inline asm
	membar.cta;
	// end inline asm
	// begin inline asm
	mov.u32 %r138, %clock;
	// end inline asm
	// begin inline asm
	ld.global.cg.s32 %r139, [%rd14];
	// end inline asm
	// begin inline asm
	add.u32 %r140, %r139, %r150;
	// end inline asm
	// begin inline asm
	mov.u32 %r143, %r140;
	// end inline asm
	// begin inline asm
	mov.u32 %r145, %clock;
	// end inline asm
	ld.shared.u32 	%r196, [%r3];
	add.s32 	%r197, %r196, %r140;
	st.shared.u32 	[%r3], %r197;
	ld.shared.u32 	%r198, [%r4];
	add.s32 	%r199, %r198, %r143;
	st.shared.u32 	[%r4], %r199;
	sub.s32 	%r200, %r145, %r138;
	setp.gt.u32 	%p9, %r200, 335;
	selp.u32 	%r201, 1, 0, %p9;
	add.s32 	%r202, %r195, %r201;
	// begin inline asm
	membar.cta;
	// end inline asm
	add.s64 	%rd15, %rd8, 896;
	bar.sync 	0;
	// begin inline asm
	membar.cta;
	// end inline asm
	// begin inline asm
	mov.u32 %r146, %clock;
	// end inline asm
	// begin inline asm
	ld.global.cg.s32 %r147, [%rd15];
	// end inline asm
	// begin inline asm
	add.u32 %r148, %r147, %r150;
	// end inline asm
	// begin inline asm
	mov.u32 %r151, %r148;
	// end inline asm
	// begin inline asm
	mov.u32 %r153, %clock;
	// end inline asm
	ld.shared.u32 	%r203, [%r3];
	add.s32 	%r204, %r203, %r148;
	st.shared.u32 	[%r3], %r204;
	ld.shared.u32 	%r205, [%r4];
	add.s32 	%r206, %r205, %r151;
	st.shared.u32 	[%r4], %r206;
	sub.s32 	%r207, %r153, %r146;
	setp.gt.u32 	%p10, %r207, 335;
	selp.u32 	%r208, 1, 0, %p10;
	add.s32 	%r466, %r202, %r208;
	add.s32 	%r455, %r455, 8;
	add.s32 	%r454, %r454, 256;
	setp.ne.s32 	%p11, %r455, 0;
	@%p11 bra 	$L__BB2_3;
$L__BB2_4:
	setp.eq.s32 	%p12, %r5, 0;
	@%p12 bra 	$L__BB2_12;
	and.b32  	%r17, %r2, 3;
	setp.lt.u32 	%p13, %r5, 4;
	@%p13 bra 	$L__BB2_7;
	shl.b32 	%r242, %r461, 5;
	add.s32 	%r243, %r242, %r1;
	// begin inline asm
	membar.cta;
	// end inline asm
	mul.wide.s32 	%rd21, %r243, 4;
	add.s64 	%rd17, %rd4, %rd21;
	bar.sync 	0;
	// begin inline asm
	membar.cta;
	// end inline asm
	// begin inline asm
	mov.u32 %r210, %clock;
	// end inline asm
	// begin inline asm
	ld.global.cg.s32 %r211, [%rd17];
	// end inline asm
	mov.b32 	%r238, 1;
	// begin inline asm
	add.u32 %r212, %r211, %r238;
	// end inline asm
	// begin inline asm
	mov.u32 %r215, %r212;
	// end inline asm
	// begin inline asm
	mov.u32 %r217, %clock;
	// end inline asm
	ld.shared.u32 	%r244, [%r3];
	add.s32 	%r245, %r244, %r212;
	st.shared.u32 	[%r3], %r245;
	ld.shared.u32 	%r246, [%r4];
	add.s32 	%r247, %r246, %r215;
	st.shared.u32 	[%r4], %r247;
	sub.s32 	%r248, %r217, %r210;
	setp.gt.u32 	%p14, %r248, 335;
	selp.u32 	%r249, 1, 0, %p14;
	add.s32 	%r250, %r466, %r249;
	// begin inline asm
	membar.cta;
	// end inline asm
	add.s64 	%rd18, %rd17, 128;
	bar.sync 	0;
	// begin inline asm
	membar.cta;
	// end inline asm
	// begin inline asm
	mov.u32 %r218, %clock;
	// end inline asm
	// begin inline asm
	ld.global.cg.s32 %r219, [%rd18];
	// end inline asm
	// begin inline asm
	add.u32 %r220, %r219, %r238;
	// end inline asm
	// begin inline asm
	mov.u32 %r223, %r220;
	// end inline asm
	// begin inline asm
	mov.u32 %r225, %clock;
	// end inline asm
	ld.shared.u32 	%r251, [%r3];
	add.s32 	%r252, %r251, %r220;
	st.shared.u32 	[%r3], %r252;
	ld.shared.u32 	%r253, [%r4];
	add.s32 	%r254, %r253, %r223;
	st.shared.u32 	[%r4], %r254;
	sub.s32 	%r255, %r225, %r218;
	setp.gt.u32 	%p15, %r255, 335;
	selp.u32 	%r256, 1, 0, %p15;
	add.s32 	%r257, %r250, %r256;
	// begin inline asm
	membar.cta;
	// end inline asm
	add.s64 	%rd19, %rd17, 256;
	bar.sync 	0;
	// begin inline asm
	membar.cta;
	// end inline asm
	// begin inline asm
	mov.u32 %r226, %clock;
	// end inline asm
	// begin inline asm
	ld.global.cg.s32 %r227, [%rd19];
	// end inline asm
	// begin inline asm
	add.u32 %r228, %r227, %r238;
	// end inline asm
	// begin inline asm
	mov.u32 %r231, %r228;
	// end inline asm
	// begin inline asm
	mov.u32 %r233, %clock;
	// end inline asm
	ld.shared.u32 	%r258, [%r3];
	add.s32 	%r259, %r258, %r228;
	st.shared.u32 	[%r3], %r259;
	ld.shared.u32 	%r260, [%r4];
	add.s32 	%r261, %r260, %r231;
	st.shared.u32 	[%r4], %r261;
	sub.s32 	%r262, %r233, %r226;
	setp.gt.u32 	%p16, %r262, 335;
	selp.u32 	%r263, 1, 0, %p16;
	add.s32 	%r264, %r257, %r263;
	// begin inline asm
	membar.cta;
	// end inline asm
	add.s64 	%rd20, %rd17, 384;
	bar.sync 	0;
	// begin inline asm
	membar.cta;
	// end inline asm
	// begin inline asm
	mov.u32 %r234, %clock;
	// end inline asm
	// begin inline asm
	ld.global.cg.s32 %r235, [%rd20];
	// end inline asm
	// begin inline asm
	add.u32 %r236, %r235, %r238;
	// end inline asm
	// begin inline asm
	mov.u32 %r239, %r236;
	// end inline asm
	// begin inline asm
	mov.u32 %r241, %clock;
	// end inline asm
	ld.shared.u32 	%r265, [%r3];
	add.s32 	%r266, %r265, %r236;
	st.shared.u32 	[%r3], %r266;
	ld.shared.u32 	%r267, [%r4];
	add.s32 	%r268, %r267, %r239;
	st.shared.u32 	[%r4], %r268;
	sub.s32 	%r269, %r241, %r234;
	setp.gt.u32 	%p17, %r269, 335;
	selp.u32 	%r270, 1, 0, %p17;
	add.s32 	%r466, %r264, %r270;
	add.s32 	%r461, %r461, 4;
$L__BB2_7:
	setp.eq.s32 	%p18, %r17, 0;
	@%p18 bra 	$L__BB2_12;
	setp.eq.s32 	%p19, %r17, 1;
	@%p19 bra 	$L__BB2_10;
	shl.b32 	%r288, %r461, 5;
	add.s32 	%r289, %r288, %r1;
	// begin inline asm
	membar.cta;
	// end inline asm
	mul.wide.s32 	%rd24, %r289, 4;
	add.s64 	%rd22, %rd4, %rd24;
	bar.sync 	0;
	// begin inline asm
	membar.cta;
	// end inline asm
	// begin inline asm
	mov.u32 %r272, %clock;
	// end inline asm
	// begin inline asm
	ld.global.cg.s32 %r273, [%rd22];
	// end inline asm
	mov.b32 	%r284, 1;
	// begin inline asm
	add.u32 %r274, %r273, %r284;
	// end inline asm
	// begin inline asm
	mov.u32 %r277, %r274;
	// end inline asm
	// begin inline asm
	mov.u32 %r279, %clock;
	// end inline asm
	ld.shared.u32 	%r290, [%r3];
	add.s32 	%r291, %r290, %r274;
	st.shared.u32 	[%r3], %r291;
	ld.shared.u32 	%r292, [%r4];
	add.s32 	%r293, %r292, %r277;
	st.shared.u32 	[%r4], %r293;
	sub.s32 	%r294, %r279, %r272;
	setp.gt.u32 	%p20, %r294, 335;
	selp.u32 	%r295, 1, 0, %p20;
	add.s32 	%r296, %r466, %r295;
	// begin inline asm
	membar.cta;
	// end inline asm
	add.s64 	%rd23, %rd22, 128;
	bar.sync 	0;
	// begin inline asm
	membar.cta;
	// end inline asm
	// begin inline asm
	mov.u32 %r280, %clock;
	// end inline asm
	// begin inline asm
	ld.global.cg.s32 %r281, [%rd23];
	// end inline asm
	// begin inline asm
	add.u32 %r282, %r281, %r284;
	// end inline asm
	// begin inline asm
	mov.u32 %r285, %r282;
	// end inline asm
	// begin inline asm
	mov.u32 %r287, %clock;
	// end inline asm
	ld.shared.u32 	%r297, [%r3];
	add.s32 	%r298, %r297, %r282;
	st.shared.u32 	[%r3], %r298;
	ld.shared.u32 	%r299, [%r4];
	add.s32 	%r300, %r299, %r285;
	st.shared.u32 	[%r4], %r300;
	sub.s32 	%r301, %r287, %r280;
	setp.gt.u32 	%p21, %r301, 335;
	selp.u32 	%r302, 1, 0, %p21;
	add.s32 	%r466, %r296, %r302;
	add.s32 	%r461, %r461, 2;
$L__BB2_10:
	and.b32  	%r303, %r2, 1;
	setp.eq.b32 	%p22, %r303, 1;
	not.pred 	%p23, %p22;
	@%p23 bra 	$L__BB2_12;
	shl.b32 	%r312, %r461, 5;
	add.s32 	%r313, %r312, %r1;
	// begin inline asm
	membar.cta;
	// end inline asm
	mul.wide.s32 	%rd26, %r313, 4;
	add.s64 	%rd25, %rd4, %rd26;
	bar.sync 	0;
	// begin inline asm
	membar.cta;
	// end inline asm
	// begin inline asm
	mov.u32 %r304, %clock;
	// end inline asm
	// begin inline asm
	ld.global.cg.s32 %r305, [%rd25];
	// end inline asm
	mov.b32 	%r308, 1;
	// begin inline asm
	add.u32 %r306, %r305, %r308;
	// end inline asm
	// begin inline asm
	mov.u32 %r309, %r306;
	// end inline asm
	// begin inline asm
	mov.u32 %r311, %clock;
	// end inline asm
	ld.shared.u32 	%r314, [%r3];
	add.s32 	%r315, %r314, %r306;
	st.shared.u32 	[%r3], %r315;
	ld.shared.u32 	%r316, [%r4];
	add.s32 	%r317, %r316, %r309;
	st.shared.u32 	[%r4], %r317;
	sub.s32 	%r318, %r311, %r304;
	setp.gt.u32 	%p24, %r318, 335;
	selp.u32 	%r319, 1, 0, %p24;
	add.s32 	%r466, %r466, %r319;
$L__BB2_12:
	setp.lt.s32 	%p25, %r75, 32;
	// begin inline asm
	membar.cta;
	// end inline asm
	cvt.u64.u32 	%rd2, %r1;
	add.s64 	%rd28, %rd6, %rd2;
	shl.b64 	%rd29, %rd28, 2;
	add.s64 	%rd27, %rd4, %rd29;
	// begin inline asm
	ld.global.cg.s32 %r320, [%rd27];
	// end inline asm
	mov.b32 	%r323, 1;
	// begin inline asm
	add.u32 %r321, %r320, %r323;
	// end inline asm
	// begin inline asm
	mov.u32 %r324, %r321;
	// end inline asm
	ld.shared.u32 	%r327, [%r3];
	add.s32 	%r328, %r327, %r321;
	st.shared.u32 	[%r3], %r328;
	ld.shared.u32 	%r329, [%r4];
	add.s32 	%r330, %r329, %r324;
	st.shared.u32 	[%r4], %r330;
	bar.sync 	0;
	// begin inline asm
	membar.cta;
	// end inline asm
	mov.b32 	%r471, 0;
	@%p25 bra 	$L__BB2_29;
	add.s32 	%r333, %r2, -1;
	and.b32  	%r30, %r2, 3;
	setp.lt.u32 	%p26, %r333, 3;
	mov.b32 	%r480, 0;
	mov.u32 	%r472, %r480;
	mov.u32 	%r471, %r480;
	@%p26 bra 	$L__BB2_24;
	and.b32  	%r480, %r2, 67108860;
	neg.s32 	%r468, %r480;
	add.s32 	%r467, %r1, 64;
	mov.b32 	%r472, 0;
	mov.u32 	%r471, %r472;
$L__BB2_15:
	add.s32 	%r38, %r467, -64;
	// begin inline asm
	membar.cta;
	// end inline asm
	mul.wide.s32 	%rd31, %r38, 4;
	add.s64 	%rd30, %rd4, %rd31;
	bar.sync 	0;
	// begin inline asm
	membar.cta;
	// end inline asm
	// begin inline asm
	mov.u32 %r335, %clock;
	// end inline asm
	// begin inline asm
	ld.global.cg.s32 %r336, [%rd30];
	// end inline asm
	mov.b32 	%r339, 1;
	// begin inline asm
	add.u32 %r337, %r336, %r339;
	// end inline asm
	// begin inline asm
	mov.u32 %r340, %r337;
	// end inline asm
	// begin inline asm
	mov.u32 %r342, %clock;
	// end inline asm
	ld.shared.u32 	%r343, [%r3];
	add.s32 	%r344, %r343, %r337;
	st.shared.u32 	[%r3], %r344;
	ld.shared.u32 	%r345, [%r4];
	add.s32 	%r346, %r345, %r340;
	st.shared.u32 	[%r4], %r346;
	sub.s32 	%r347, %r342, %r335;
	setp.lt.u32 	%p27, %r347, 336;
	@%p27 bra 	$L__BB2_17;
	add.s32 	%r471, %r471, 1;
	add.s32 	%r348, %r472, %r1;
	shl.b32 	%r349, %r348, 2;
	mov.u32 	%r350, _ZZ8nugBenchPiS_ixE5times;
	add.s32 	%r351, %r350, %r349;
	st.shared.u32 	[%r351], %r38;
	add.s32 	%r472, %r472, 32;
$L__BB2_17:
	// begin inline asm
	membar.cta;
	// end inline asm
	add.s64 	%rd32, %rd30, 128;
	bar.sync 	0;
	// begin inline asm
	membar.cta;
	// end inline asm
	// begin inline asm
	mov.u32 %r352, %clock;
	// end inline asm
	// begin inline asm
	ld.global.cg.s32 %r353, [%rd32];
	// end inline asm
	mov.b32 	%r356, 1;
	// begin inline asm
	add.u32 %r354, %r353, %r356;
	// end inline asm
	// begin inline asm
	mov.u32 %r357, %r354;
	// end inline asm
	// begin inline asm
	mov.u32 %r359, %clock;
	// end inline asm
	ld.shared.u32 	%r360, [%r3];
	add.s32 	%r361, %r360, %r354;
	st.shared.u32 	[%r3], %r361;
	ld.shared.u32 	%r362, [%r4];
	add.s32 	%r363, %r362, %r357;
	st.shared.u32 	[%r4], %r363;
	sub.s32 	%r364, %r359, %r352;
	setp.lt.u32 	%p28, %r364, 336;
	@%p28 bra 	$L__BB2_19;
	add.s32 	%r365, %r467, -32;
	add.s32 	%r471, %r471, 1;
	add.s32 	%r366, %r472, %r1;
	shl.b32 	%r367, %r366, 2;
	mov.u32 	%r368, _ZZ8nugBenchPiS_ixE5times;
	add.s32 	%r369, %r368, %r367;
	st.shared.u32 	[%r369], %r365;
	add.s32 	%r472, %r472, 32;
$L__BB2_19:
	// begin inline asm
	membar.cta;
	// end inline asm
	add.s64 	%rd33, %rd30, 256;
	bar.sync 	0;
	// begin inline asm
	membar.cta;
	// end inline asm
	// begin inline asm
	mov.u32 %r370, %clock;
	// end inline asm
	// begin inline asm
	ld.global.cg.s32 %r371, [%rd33];
	// end inline asm
	mov.b32 	%r374, 1;
	// begin inline asm
	add.u32 %r372, %r371, %r374;
	// end inline asm
	// begin inline asm
	mov.u32 %r375, %r372;
	// end inline asm
	// begin inline asm
	mov.u32 %r377, %clock;
	// end inline asm
	ld.shared.u32 	%r378, [%r3];
	add.s32 	%r379, %r378, %r372;
	st.shared.u32 	[%r3], %r379;
	ld.shared.u32 	%r380, [%r4];
	add.s32 	%r381, %r380, %r375;
	st.shared.u32 	[%r4], %r381;
	sub.s32 	%r382, %r377, %r370;
	setp.lt.u32 	%p29, %r382, 336;
	@%p29 bra 	$L__BB2_21;
	add.s32 	%r471, %r471, 1;
	add.s32 	%r383, %r472, %r1;
	shl.b32 	%r384, %r383, 2;
	mov.u32 	%r385, _ZZ8nugBenchPiS_ixE5times;
	add.s32 	%r386, %r385, %r384;
	st.shared.u32 	[%r386], %r467;
	add.s32 	%r472, %r472, 32;
$L__BB2_21:
	// begin inline asm
	membar.cta;
	// end inline asm
	add.s64 	%rd34, %rd30, 384;
	bar.sync 	0;
	// begin inline asm
	membar.cta;
	// end inline asm
	// begin inline asm
	mov.u32 %r387, %clock;
	// end inline asm
	// begin inline asm
	ld.global.cg.s32 %r388, [%rd34];
	// end inline asm
	mov.b32 	%r391, 1;
	// begin inline asm
	add.u32 %r389, %r388, %r391;
	// end inline asm
	// begin inline asm
	mov.u32 %r392, %r389;
	// end inline asm
	// begin inline asm
	mov.u32 %r394, %clock;
	// end inline asm
	ld.shared.u32 	%r395, [%r3];
	add.s32 	%r396, %r395, %r389;
	st.shared.u32 	[%r3], %r396;
	ld.shared.u32 	%r397, [%r4];
	add.s32 	%r398, %r397, %r392;
	st.shared.u32 	[%r4], %r398;
	sub.s32 	%r399, %r394, %r387;
	setp.lt.u32 	%p30, %r399, 336;
	@%p30 bra 	$L__BB2_23;
	add.s32 	%r400, %r467, 32;
	add.s32 	%r471, %r471, 1;
	add.s32 	%r401, %r472, %r1;
	shl.b32 	%r402, %r401, 2;
	mov.u32 	%r403, _ZZ8nugBenchPiS_ixE5times;
	add.s32 	%r404, %r403, %r402;
	st.shared.u32 	[%r404], %r400;
	add.s32 	%r472, %r472, 32;
$L__BB2_23:
	add.s32 	%r468, %r468, 4;
	add.s32 	%r467, %r467, 128;
	setp.ne.s32 	%p31, %r468, 0;
	@%p31 bra 	$L__BB2_15;
$L__BB2_24:
	setp.eq.s32 	%p32, %r30, 0;
	@%p32 bra 	$L__BB2_29;
	shl.b32 	%r405, %r480, 5;
	add.s32 	%r484, %r1, %r405;
	neg.s32 	%r483, %r30;
$L__BB2_26:
	.pragma "nounroll";
	mul.wide.s32 	%rd36, %r484, 4;
	add.s64 	%rd35, %rd4, %rd36;
	// begin inline asm
	membar.cta;
	// end inline asm
	bar.sync 	0;
	// begin inline asm
	membar.cta;
	// end inline asm
	// begin inline asm
	mov.u32 %r406, %clock;
	// end inline asm
	// begin inline asm
	ld.global.cg.s32 %r407, [%rd35];
	// end inline asm
	mov.b32 	%r410, 1;
	// begin inline asm
	add.u32 %r408, %r407, %r410;
	// end inline asm
	// begin inline asm
	mov.u32 %r411, %r408;
	// end inline asm
	// begin inline asm
	mov.u32 %r413, %clock;
	// end inline asm
	ld.shared.u32 	%r414, [%r3];
	add.s32 	%r415, %r414, %r408;
	st.shared.u32 	[%r3], %r415;
	ld.shared.u32 	%r416, [%r4];
	add.s32 	%r417, %r416, %r411;
	st.shared.u32 	[%r4], %r417;
	sub.s32 	%r418, %r413, %r406;
	setp.lt.u32 	%p33, %r418, 336;
	@%p33 bra 	$L__BB2_28;
	add.s32 	%r471, %r471, 1;
	add.s32 	%r419, %r472, %r1;
	shl.b32 	%r420, %r419, 2;
	mov.u32 	%r421, _ZZ8nugBenchPiS_ixE5times;
	add.s32 	%r422, %r421, %r420;
	st.shared.u32 	[%r422], %r484;
	add.s32 	%r472, %r472, 32;
$L__BB2_28:
	add.s32 	%r484, %r484, 32;
	add.s32 	%r483, %r483, 1;
	setp.ne.s32 	%p34, %r483, 0;
	@%p34 bra 	$L__BB2_26;
$L__BB2_29:
	bar.sync 	0;
	// begin inline asm
	membar.cta;
	// end inline asm
	atom.shared.add.u32 	%r423, [_ZZ8nugBenchPiS_ixE6misses], %r466;
	atom.shared.add.u32 	%r424, [_ZZ8nugBenchPiS_ixE6misses+4], %r471;
	ld.shared.u32 	%r425, [%r3];
	atom.shared.add.u32 	%r426, [_ZZ8nugBenchPiS_ixE11final_accum], %r425;
	ld.shared.u32 	%r427, [%r4];
	atom.shared.add.u32 	%r428, [_ZZ8nugBenchPiS_ixE11final_accum+4], %r427;
	setp.ne.s32 	%p35, %r1, 0;
	@%p35 bra 	$L__BB2_34;
	ld.shared.u32 	%r429, [_ZZ8nugBenchPiS_ixE6misses];
	st.local.u32 	[%rd1], %r429;
	mov.u64 	%rd37, $str$1;
	cvta.global.u64 	%rd38, %rd37;
	{ // callseq 4, 0
	.param .b64 param0;
	st.param.b64 	[param0], %rd38;
	.param .b64 param1;
	st.param.b64 	[param1], %rd7;
	.param .b32 retval0;
	call.uni (retval0), 
	vprintf, 
	(
	param0, 
	param1
	);
	ld.param.b32 	%r430, [retval0];
	} // callseq 4
	ld.shared.u32 	%r74, [_ZZ8nugBenchPiS_ixE6misses+4];
	setp.lt.s32 	%p36, %r74, 1;
	@%p36 bra 	$L__BB2_32;
	st.local.u32 	[%rd1], %r74;
	mov.u64 	%rd43, $str$2;
	cvta.global.u64 	%rd44, %rd43;
	{ // callseq 6, 0
	.param .b64 param0;
	st.param.b64 	[param0], %rd44;
	.param .b64 param1;
	st.param.b64 	[param1], %rd7;
	.param .b32 retval0;
	call.uni (retval0), 
	vprintf, 
	(
	param0, 
	param1
	);
	ld.param.b32 	%r434, [retval0];
	} // callseq 6
	bra.uni 	$L__BB2_33;
$L__BB2_32:
	st.local.u32 	[%rd1], %r74;
	mov.u64 	%rd40, $str$3;
	cvta.global.u64 	%rd41, %rd40;
	{ // callseq 5, 0
	.param .b64 param0;
	st.param.b64 	[param0], %rd41;
	.param .b64 param1;
	st.param.b64 	[param1], %rd7;
	.param .b32 retval0;
	call.uni (retval0), 
	vprintf, 
	(
	param0, 
	param1
	);
	ld.param.b32 	%r432, [retval0];
	} // callseq 5
$L__BB2_33:
	mov.b32 	%r436, 0;
	st.shared.u32 	[_ZZ8nugBenchPiS_ixE6misses], %r436;
	st.shared.u32 	[_ZZ8nugBenchPiS_ixE6misses+4], %r436;
	ld.shared.u32 	%r437, [_ZZ8nugBenchPiS_ixE11final_accum];
	st.local.u32 	[%rd1], %r437;
	mov.u64 	%rd46, $str$4;
	cvta.global.u64 	%rd47, %rd46;
	{ // callseq 7, 0
	.param .b64 param0;
	st.param.b64 	[param0], %rd47;
	.param .b64 param1;
	st.param.b64 	[param1], %rd7;
	.param .b32 retval0;
	call.uni (retval0), 
	vprintf, 
	(
	param0, 
	param1
	);
	ld.param.b32 	%r438, [retval0];
	} // callseq 7
	ld.shared.u32 	%r440, [_ZZ8nugBenchPiS_ixE11final_accum+4];
	st.local.u32 	[%rd1], %r440;
	mov.u64 	%rd49, $str$5;
	cvta.global.u64 	%rd50, %rd49;
	{ // callseq 8, 0
	.param .b64 param0;
	st.param.b64 	[param0], %rd50;
	.param .b64 param1;
	st.param.b64 	[param1], %rd7;
	.param .b32 retval0;
	call.uni (retval0), 
	vprintf, 
	(
	param0, 
	param1
	);
	ld.param.b32 	%r441, [retval0];
	} // callseq 8
	st.local.u64 	[%rd1], %rd4;
	mov.u64 	%rd51, $str$6;
	cvta.global.u64 	%rd52, %rd51;
	{ // callseq 9, 0
	.param .b64 param0;
	st.param.b64 	[param0], %rd52;
	.param .b64 param1;
	st.param.b64 	[param1], %rd7;
	.param .b32 retval0;
	call.uni (retval0), 
	vprintf, 
	(
	param0, 
	param1
	);
	ld.param.b32 	%r443, [retval0];
	} // callseq 9
	shl.b64 	%rd53, %rd6, 2;
	add.s64 	%rd54, %rd4, %rd53;
	st.local.u64 	[%rd1], %rd54;
	mov.u64 	%rd55, $str$7;
	cvta.global.u64 	%rd56, %rd55;
	{ // callseq 10, 0
	.param .b64 param0;
	st.param.b64 	[param0], %rd56;
	.param .b64 param1;
	st.param.b64 	[param1], %rd7;
	.param .b32 retval0;
	call.uni (retval0), 
	vprintf, 
	(
	param0, 
	param1
	);
	ld.param.b32 	%r445, [retval0];
	} // callseq 10
$L__BB2_34:
	ld.shared.u32 	%r447, [_ZZ8nugBenchPiS_ixE6misses+4];
	setp.gt.s32 	%p37, %r447, 64;
	@%p37 bra 	$L__BB2_36;
	cvta.to.global.u64 	%rd57, %rd5;
	mov.u32 	%r449, _ZZ8nugBenchPiS_ixE5times;
	add.s32 	%r450, %r449, %r83;
	ld.shared.u32 	%r451, [%r450];
	shl.b64 	%rd58, %rd2, 2;
	add.s64 	%rd59, %rd57, %rd58;
	st.global.u32 	[%rd59], %r451;
	add.s32 	%r452, %r1, 32;
	ld.shared.u32 	%r453, [%r450+128];
	mul.wide.u32 	%rd60, %r452, 4;
	add.s64 	%rd61, %rd57, %rd60;
	st.global.u32 	[%rd61], %r453;
$L__BB2_36:
	ret;

}


// ===== COMPILED SASS (sm_100) =====

	.target	sm_100

	.elftype	@"ET_EXEC"


//--------------------- .note.nv.tkinfo           --------------------------
	.section	.note.nv.tkinfo,"",@"SHT_NOTE"
	.sectionflags	@"SHF_NOTE_NV_TKINFO"
	.tkinfo
        /*0018*/ 	.word	0x00000002
        /*0030*/ 	.string	""
        /*0030*/ 	.string	"ptxas"
        /*0030*/ 	.string	"Cuda compilation tools, release 13.0, V13.0.88"
        /*0030*/ 	.string	"Build cuda_13.0.r13.0/compiler.36424714_0"
        /*0030*/ 	.string	"-arch sm_100 -m 64 "



//--------------------- .note.nv.cuinfo           --------------------------
	.section	.note.nv.cuinfo,"",@"SHT_NOTE"
	.sectionflags	@"SHF_NOTE_NV_CUINFO"
        /*0018*/ 	.short	0x0002
        /*001a*/ 	.short	0x0064
        /*001c*/ 	.short	0x0082
	.zero		2


//--------------------- .nv.info                  --------------------------
	.section	.nv.info,"",@"SHT_CUDA_INFO"
	.align	4


	//----- nvinfo : EIATTR_REGCOUNT
	.align		4
        /*0000*/ 	.byte	0x04, 0x2f
        /*0002*/ 	.short	(.L_9 - .L_8)
	.align		4
.L_8:
        /*0004*/ 	.word	index@(_Z5flushPi)
        /*0008*/ 	.word	0x00000016


	//----- nvinfo : EIATTR_FRAME_SIZE
	.align		4
.L_9:
        /*000c*/ 	.byte	0x04, 0x11
        /*000e*/ 	.short	(.L_11 - .L_10)
	.align		4
.L_10:
        /*0010*/ 	.word	index@(_Z5flushPi)
        /*0014*/ 	.word	0x00000000


	//----- nvinfo : EIATTR_REGCOUNT
	.align		4
.L_11:
        /*0018*/ 	.byte	0x04, 0x2f
        /*001a*/ 	.short	(.L_13 - .L_12)
	.align		4
.L_12:
        /*001c*/ 	.word	index@(_Z10printTimesPiS_i)
        /*0020*/ 	.word	0x00000018


	//----- nvinfo : EIATTR_FRAME_SIZE
	.align		4
.L_13:
        /*0024*/ 	.byte	0x04, 0x11
        /*0026*/ 	.short	(.L_15 - .L_14)
	.align		4
.L_14:
        /*0028*/ 	.word	index@(_Z10printTimesPiS_i)
        /*002c*/ 	.word	0x00000010


	//----- nvinfo : EIATTR_REGCOUNT
	.align		4
.L_15:
        /*0030*/ 	.byte	0x04, 0x2f
        /*0032*/ 	.short	(.L_17 - .L_16)
	.align		4
.L_16:
        /*0034*/ 	.word	index@(_Z8nugBenchPiS_ix)
        /*0038*/ 	.word	0x00000018


	//----- nvinfo : EIATTR_FRAME_SIZE
	.align		4
.L_17:
        /*003c*/ 	.byte	0x04, 0x11
        /*003e*/ 	.short	(.L_19 - .L_18)
	.align		4
.L_18:
        /*0040*/ 	.word	index@(_Z8nugBenchPiS_ix)
        /*0044*/ 	.word	0x00000008


	//----- nvinfo : EIATTR_MIN_STACK_SIZE
	.align		4
.L_19:
        /*0048*/ 	.byte	0x04, 0x12
        /*004a*/ 	.short	(.L_21 - .L_20)
	.align		4
.L_20:
        /*004c*/ 	.word	index@(_Z8nugBenchPiS_ix)
        /*0050*/ 	.word	0x00000008


	//----- nvinfo : EIATTR_MIN_STACK_SIZE
	.align		4
.L_21:
        /*0054*/ 	.byte	0x04, 0x12
        /*0056*/ 	.short	(.L_23 - .L_22)
	.align		4
.L_22:
        /*0058*/ 	.word	index@(_Z10printTimesPiS_i)
        /*005c*/ 	.word	0x00000010


	//----- nvinfo : EIATTR_MIN_STACK_SIZE
	.align		4
.L_23:
        /*0060*/ 	.byte	0x04, 0x12
        /*0062*/ 	.short	(.L_25 - .L_24)
	.align		4
.L_24:
        /*0064*/ 	.word	index@(_Z5flushPi)
        /*0068*/ 	.word	0x00000000
.L_25:


//--------------------- .nv.compat                --------------------------
	.section	.nv.compat,"",@"SHT_CUDA_COMPAT_INFO"
	.align	4
        /*0000*/ 	.byte	0x02, 0x09, 0x00, 0x00, 0x02, 0x02, 0x01, 0x00, 0x02, 0x05, 0x05, 0x00, 0x03, 0x07, 0x01, 0x01
        /*0010*/ 	.byte	0x02, 0x03, 0x00, 0x00, 0x02, 0x06, 0x01, 0x00, 0x04, 0x0b, 0x08, 0x00, 0x09, 0x00, 0x00, 0x00
        /*0020*/ 	.byte	0x00, 0x00, 0x00, 0x00


//--------------------- .nv.info._Z8nugBenchPiS_ix --------------------------
	.section	.nv.info._Z8nugBenchPiS_ix,"",@"SHT_CUDA_INFO"
	.sectionflags	@""
	.align	4


	//----- nvinfo : EIATTR_CUDA_API_VERSION
	.align		4
        /*0000*/ 	.byte	0x04, 0x37
        /*0002*/ 	.short	(.L_27 - .L_26)
.L_26:
        /*0004*/ 	.word	0x00000082


	//----- nvinfo : EIATTR_KPARAM_INFO
	.align		4
.L_27:
        /*0008*/ 	.byte	0x04, 0x17
        /*000a*/ 	.short	(.L_29 - .L_28)
.L_28:
        /*000c*/ 	.word	0x00000000
        /*0010*/ 	.short	0x0003
        /*0012*/ 	.short	0x0018
        /*0014*/ 	.byte	0x00, 0xf0, 0x21, 0x00


	//----- nvinfo : EIATTR_KPARAM_INFO
	.align		4
.L_29:
        /*0018*/ 	.byte	0x04, 0x17
        /*001a*/ 	.short	(.L_31 - .L_30)
.L_30:
        /*001c*/ 	.word	0x00000000
        /*0020*/ 	.short	0x0002
        /*0022*/ 	.short	0x0010
        /*0024*/ 	.byte	0x00, 0xf0, 0x11, 0x00


	//----- nvinfo : EIATTR_KPARAM_INFO
	.align		4
.L_31:
        /*0028*/ 	.byte	0x04, 0x17
        /*002a*/ 	.short	(.L_33 - .L_32)
.L_32:
        /*002c*/ 	.word	0x00000000
        /*0030*/ 	.short	0x0001
        /*0032*/ 	.short	0x0008
        /*0034*/ 	.byte	0x00, 0xf5, 0x21, 0x00


	//----- nvinfo : EIATTR_KPARAM_INFO
	.align		4
.L_33:
        /*0038*/ 	.byte	0x04, 0x17
        /*003a*/ 	.short	(.L_35 - .L_34)
.L_34:
        /*003c*/ 	.word	0x00000000
        /*0040*/ 	.short	0x0000
        /*0042*/ 	.short	0x0000
        /*0044*/ 	.byte	0x00, 0xf5, 0x21, 0x00


	//----- nvinfo : EIATTR_SPARSE_MMA_MASK
	.align		4
.L_35:
        /*0048*/ 	.byte	0x03, 0x50
        /*004a*/ 	.short	0x0000


	//----- nvinfo : EIATTR_MAXREG_COUNT
	.align		4
        /*004c*/ 	.byte	0x03, 0x1b
        /*004e*/ 	.short	0x00ff


	//----- nvinfo : EIATTR_NUM_BARRIERS
	.align		4
        /*0050*/ 	.byte	0x02, 0x4c
        /*0052*/ 	.byte	0x01
	.zero		1


	//----- nvinfo : EIATTR_EXTERNS
	.align		4
        /*0054*/ 	.byte	0x04, 0x0f
        /*0056*/ 	.short	(.L_37 - .L_36)


	//   ....[0]....
	.align		4
.L_36:
        /*0058*/ 	.word	index@(vprintf)


	//----- nvinfo : EIATTR_MERCURY_ISA_VERSION
	.align		4
.L_37:
        /*005c*/ 	.byte	0x03, 0x5f
        /*005e*/ 	.short	0x0101


	//----- nvinfo : EIATTR_INT_WARP_WIDE_INSTR_OFFSETS
	.align		4
        /*0060*/ 	.byte	0x04, 0x31
        /*0062*/ 	.short	(.L_39 - .L_38)


	//   ....[0]....
.L_38:
        /*0064*/ 	.word	0x00002cb0


	//   ....[1]....
        /*0068*/ 	.word	0x00002da0


	//   ....[2]....
        /*006c*/ 	.word	0x00002de0


	//----- nvinfo : EIATTR_VRC_CTA_INIT_COUNT
	.align		4
.L_39:
        /*0070*/ 	.byte	0x02, 0x4a
	.zero		1
	.zero		1


	//----- nvinfo : EIATTR_SYSCALL_OFFSETS
	.align		4
        /*0074*/ 	.byte	0x04, 0x46
        /*0076*/ 	.short	(.L_41 - .L_40)


	//   ....[0]....
.L_40:
        /*0078*/ 	.word	0x00002ee0


	//   ....[1]....
        /*007c*/ 	.word	0x00002fd0


	//   ....[2]....
        /*0080*/ 	.word	0x00003080


	//   ....[3]....
        /*0084*/ 	.word	0x00003170


	//   ....[4]....
        /*0088*/ 	.word	0x00003240


	//   ....[5]....
        /*008c*/ 	.word	0x000032e0


	//   ....[6]....
        /*0090*/ 	.word	0x000033d0


	//----- nvinfo : EIATTR_EXIT_INSTR_OFFSETS
	.align		4
.L_41:
        /*0094*/ 	.byte	0x04, 0x1c
        /*0096*/ 	.short	(.L_43 - .L_42)


	//   ....[0]....
.L_42:
        /*0098*/ 	.word	0x00003440


	//   ....[1]....
        /*009c*/ 	.word	0x00003520


	//----- nvinfo : EIATTR_CRS_STACK_SIZE
	.align		4
.L_43:
        /*00a0*/ 	.byte	0x04, 0x1e
        /*00a2*/ 	.short	(.L_45 - .L_44)
.L_44:
        /*00a4*/ 	.word	0x00000000


	//----- nvinfo : EIATTR_CBANK_PARAM_SIZE
	.align		4
.L_45:
        /*00a8*/ 	.byte	0x03, 0x19
        /*00aa*/ 	.short	0x0020


	//----- nvinfo : EIATTR_PARAM_CBANK
	.align		4
        /*00ac*/ 	.byte	0x04, 0x0a
        /*00ae*/ 	.short	(.L_47 - .L_46)
	.align		4
.L_46:
        /*00b0*/ 	.word	index@(.nv.constant0._Z8nugBenchPiS_ix)
        /*00b4*/ 	.short	0x0380
        /*00b6*/ 	.short	0x0020


	//----- nvinfo : EIATTR_SW_WAR
	.align		4
.L_47:
        /*00b8*/ 	.byte	0x04, 0x36
        /*00ba*/ 	.short	(.L_49 - .L_48)
.L_48:
        /*00bc*/ 	.word	0x00000008
.L_49:


//--------------------- .nv.info._Z10printTimesPiS_i --------------------------
	.section	.nv.info._Z10printTimesPiS_i,"",@"SHT_CUDA_INFO"
	.sectionflags	@""
	.align	4


	//----- nvinfo : EIATTR_CUDA_API_VERSION
	.align		4
        /*0000*/ 	.byte	0x04, 0x37
        /*0002*/ 	.short	(.L_51 - .L_50)
.L_50:
        /*0004*/ 	.word	0x00000082


	//----- nvinfo : EIATTR_KPARAM_INFO
	.align		4
.L_51:
        /*0008*/ 	.byte	0x04, 0x17
        /*000a*/ 	.short	(.L_53 - .L_52)
.L_52:
        /*000c*/ 	.word	0x00000000
        /*0010*/ 	.short	0x0002
        /*0012*/ 	.short	0x0010
        /*0014*/ 	.byte	0x00, 0xf0, 0x11, 0x00


	//----- nvinfo : EIATTR_KPARAM_INFO
	.align		4
.L_53:
        /*0018*/ 	.byte	0x04, 0x17
        /*001a*/ 	.short	(.L_55 - .L_54)
.L_54:
        /*001c*/ 	.word	0x00000000
        /*0020*/ 	.short	0x0001
        /*0022*/ 	.short	0x0008
        /*0024*/ 	.byte	0x00, 0xf5, 0x21, 0x00


	//----- nvinfo : EIATTR_KPARAM_INFO
	.align		4
.L_55:
        /*0028*/ 	.byte	0x04, 0x17
        /*002a*/ 	.short	(.L_57 - .L_56)
.L_56:
        /*002c*/ 	.word	0x00000000
        /*0030*/ 	.short	0x0000
        /*0032*/ 	.short	0x0000
        /*0034*/ 	.byte	0x00, 0xf5, 0x21, 0x00


	//----- nvinfo : EIATTR_SPARSE_MMA_MASK
	.align		4
.L_57:
        /*0038*/ 	.byte	0x03, 0x50
        /*003a*/ 	.short	0x0000


	//----- nvinfo : EIATTR_MAXREG_COUNT
	.align		4
        /*003c*/ 	.byte	0x03, 0x1b
        /*003e*/ 	.short	0x00ff


	//----- nvinfo : EIATTR_EXTERNS
	.align		4
        /*0040*/ 	.byte	0x04, 0x0f
        /*0042*/ 	.short	(.L_59 - .L_58)


	//   ....[0]....
	.align		4
.L_58:
        /*0044*/ 	.word	index@(vprintf)


	//----- nvinfo : EIATTR_MERCURY_ISA_VERSION
	.align		4
.L_59:
        /*0048*/ 	.byte	0x03, 0x5f
        /*004a*/ 	.short	0x0101


	//----- nvinfo : EIATTR_VRC_CTA_INIT_COUNT
	.align		4
        /*004c*/ 	.byte	0x02, 0x4a
	.zero		1
	.zero		1


	//----- nvinfo : EIATTR_SYSCALL_OFFSETS
	.align		4
        /*0050*/ 	.byte	0x04, 0x46
        /*0052*/ 	.short	(.L_61 - .L_60)


	//   ....[0]....
.L_60:
        /*0054*/ 	.word	0x000001d0


	//   ....[1]....
        /*0058*/ 	.word	0x000002f0


	//   ....[2]....
        /*005c*/ 	.word	0x00000410


	//   ....[3]....
        /*0060*/ 	.word	0x00000520


	//----- nvinfo : EIATTR_EXIT_INSTR_OFFSETS
	.align		4
.L_61:
        /*0064*/ 	.byte	0x04, 0x1c
        /*0066*/ 	.short	(.L_63 - .L_62)


	//   ....[0]....
.L_62:
        /*0068*/ 	.word	0x00000450


	//   ....[1]....
        /*006c*/ 	.word	0x00000530


	//----- nvinfo : EIATTR_CRS_STACK_SIZE
	.align		4
.L_63:
        /*0070*/ 	.byte	0x04, 0x1e
        /*0072*/ 	.short	(.L_65 - .L_64)
.L_64:
        /*0074*/ 	.word	0x00000000


	//----- nvinfo : EIATTR_CBANK_PARAM_SIZE
	.align		4
.L_65:
        /*0078*/ 	.byte	0x03, 0x19
        /*007a*/ 	.short	0x0014


	//----- nvinfo : EIATTR_PARAM_CBANK
	.align		4
        /*007c*/ 	.byte	0x04, 0x0a
        /*007e*/ 	.short	(.L_67 - .L_66)
	.align		4
.L_66:
        /*0080*/ 	.word	index@(.nv.constant0._Z10printTimesPiS_i)
        /*0084*/ 	.short	0x0380
        /*0086*/ 	.short	0x0014


	//----- nvinfo : EIATTR_SW_WAR
	.align		4
.L_67:
        /*0088*/ 	.byte	0x04, 0x36
        /*008a*/ 	.short	(.L_69 - .L_68)
.L_68:
        /*008c*/ 	.word	0x00000008
.L_69:


//--------------------- .nv.info._Z5flushPi       --------------------------
	.section	.nv.info._Z5flushPi,"",@"SHT_CUDA_INFO"
	.sectionflags	@""
	.align	4


	//----- nvinfo : EIATTR_CUDA_API_VERSION
	.align		4
        /*0000*/ 	.byte	0x04, 0x37
        /*0002*/ 	.short	(.L_71 - .L_70)
.L_70:
        /*0004*/ 	.word	0x00000082


	//----- nvinfo : EIATTR_KPARAM_INFO
	.align		4
.L_71:
        /*0008*/ 	.byte	0x04, 0x17
        /*000a*/ 	.short	(.L_73 - .L_72)
.L_72:
        /*000c*/ 	.word	0x00000000
        /*0010*/ 	.short	0x0000
        /*0012*/ 	.short	0x0000
        /*0014*/ 	.byte	0x00, 0xf5, 0x21, 0x00


	//----- nvinfo : EIATTR_SPARSE_MMA_MASK
	.align		4
.L_73:
        /*0018*/ 	.byte	0x03, 0x50
        /*001a*/ 	.short	0x0000


	//----- nvinfo : EIATTR_MAXREG_COUNT
	.align		4
        /*001c*/ 	.byte	0x03, 0x1b
        /*001e*/ 	.short	0x00ff


	//----- nvinfo : EIATTR_MERCURY_ISA_VERSION
	.align		4
        /*0020*/ 	.byte	0x03, 0x5f
        /*0022*/ 	.short	0x0101


	//----- nvinfo : EIATTR_VRC_CTA_INIT_COUNT
	.align		4
        /*0024*/ 	.byte	0x02, 0x4a
	.zero		1
	.zero		1


	//----- nvinfo : EIATTR_EXIT_INSTR_OFFSETS
	.align		4
        /*0028*/ 	.byte	0x04, 0x1c
        /*002a*/ 	.short	(.L_75 - .L_74)


	//   ....[0]....
.L_74:
        /*002c*/ 	.word	0x000005c0


	//----- nvinfo : EIATTR_CBANK_PARAM_SIZE
	.align		4
.L_75:
        /*0030*/ 	.byte	0x03, 0x19
        /*0032*/ 	.short	0x0008


	//----- nvinfo : EIATTR_PARAM_CBANK
	.align		4
        /*0034*/ 	.byte	0x04, 0x0a
        /*0036*/ 	.short	(.L_77 - .L_76)
	.align		4
.L_76:
        /*0038*/ 	.word	index@(.nv.constant0._Z5flushPi)
        /*003c*/ 	.short	0x0380
        /*003e*/ 	.short	0x0008


	//----- nvinfo : EIATTR_SW_WAR
	.align		4
.L_77:
        /*0040*/ 	.byte	0x04, 0x36
        /*0042*/ 	.short	(.L_79 - .L_78)
.L_78:
        /*0044*/ 	.word	0x00000008
.L_79:


//--------------------- .nv.callgraph             --------------------------
	.section	.nv.callgraph,"",@"SHT_CUDA_CALLGRAPH"
	.align	4
	.sectionentsize	8
	.align		4
        /*0000*/ 	.word	0x00000000
	.align		4
        /*0004*/ 	.word	0xffffffff
	.align		4
        /*0008*/ 	.word	index@(_Z8nugBenchPiS_ix)
	.align		4
        /*000c*/ 	.word	index@(vprintf)
	.align		4
        /*0010*/ 	.word	index@(_Z10printTimesPiS_i)
	.align		4
        /*0014*/ 	.word	index@(vprintf)
	.align		4
        /*0018*/ 	.word	0x00000000
	.align		4
        /*001c*/ 	.word	0xfffffffe
	.align		4
        /*0020*/ 	.word	0x00000000
	.align		4
        /*0024*/ 	.word	0xfffffffd
	.align		4
        /*0028*/ 	.word	0x00000000
	.align		4
        /*002c*/ 	.word	0xfffffffc


//--------------------- .nv.constant4             --------------------------
	.section	.nv.constant4,"a",@progbits
	.align	8
	.align		8
.nv.constant4:
        /*0000*/ 	.dword	vprintf
	.align		8
        /*0008*/ 	.dword	$str
	.align		8
        /*0010*/ 	.dword	$str$1
	.align		8
        /*0018*/ 	.dword	$str$2
	.align		8
        /*0020*/ 	.dword	$str$3
	.align		8
        /*0028*/ 	.dword	$str$4
	.align		8
        /*0030*/ 	.dword	$str$5
	.align		8
        /*0038*/ 	.dword	$str$6
	.align		8
        /*0040*/ 	.dword	$str$7


//--------------------- .text._Z8nugBenchPiS_ix   --------------------------
	.section	.text._Z8nugBenchPiS_ix,"ax",@progbits
	.align	128
        .global         _Z8nugBenchPiS_ix
        .type           _Z8nugBenchPiS_ix,@function
        .size           _Z8nugBenchPiS_ix,(.L_x_34 - _Z8nugBenchPiS_ix)
        .other          _Z8nugBenchPiS_ix,@"STO_CUDA_ENTRY STV_DEFAULT"
_Z8nugBenchPiS_ix:
.text._Z8nugBenchPiS_ix:
[----:B------:R-:W0:Y:S01]  /*0000*/  LDC R1, c[0x0][0x37c] ;  /* 0x0000df00ff017b82 */ /* 0x000e220000000800 */
[----:B------:R-:W1:Y:S07]  /*0010*/  S2R R3, SR_TID.X ;  /* 0x0000000000037919 */ /* 0x000e6e0000002100 */
[----:B------:R-:W2:Y:S01]  /*0020*/  S2UR UR6, SR_CgaCtaId ;  /* 0x00000000000679c3 */ /* 0x000ea20000008800 */
[----:B------:R-:W3:Y:S01]  /*0030*/  LDCU UR9, c[0x0][0x2fc] ;  /* 0x00005f80ff0977ac */ /* 0x000ee20008000800 */
[----:B0-----:R-:W-:Y:S01]  /*0040*/  VIADD R1, R1, 0xfffffff8 ;  /* 0xfffffff801017836 */ /* 0x001fe20000000000 */
[----:B------:R-:W0:Y:S05]  /*0050*/  LDCU UR11, c[0x0][0x390] ;  /* 0x00007200ff0b77ac */ /* 0x000e2a0008000800 */
[----:B------:R-:W1:Y:S01]  /*0060*/  S2UR UR10, SR_CTAID.X ;  /* 0x00000000000a79c3 */ /* 0x000e620000002500 */
[----:B------:R-:W4:Y:S01]  /*0070*/  LDCU UR7, c[0x0][0x2f8] ;  /* 0x00005f00ff0777ac */ /* 0x000f220008000800 */
[----:B------:R-:W-:Y:S01]  /*0080*/  UMOV UR5, 0x400 ;  /* 0x0000040000057882 */ /* 0x000fe20000000000 */
[----:B------:R-:W1:Y:S05]  /*0090*/  LDCU.64 UR36, c[0x0][0x358] ;  /* 0x00006b00ff2477ac */ /* 0x000e6a0008000a00 */
[----:B------:R-:W1:Y:S01]  /*00a0*/  LDC R18, c[0x0][0x360] ;  /* 0x0000d800ff127b82 */ /* 0x000e620000000800 */
[----:B0-----:R-:W-:-:S02]  /*00b0*/  UISETP.GE.AND UP0, UPT, UR11, 0x20, UPT ;  /* 0x000000200b00788c */ /* 0x001fc4000bf06270 */
[----:B--2---:R-:W-:Y:S02]  /*00c0*/  ULEA UR8, UR6, UR5, 0x18 ;  /* 0x0000000506087291 */ /* 0x004fe4000f8ec0ff */
[----:B------:R-:W-:Y:S01]  /*00d0*/  UIADD3 UR5, UPT, UPT, UR5, 0x80, URZ ;  /* 0x0000008005057890 */ /* 0x000fe2000fffe0ff */
[----:B----4-:R-:W-:Y:S01]  /*00e0*/  IADD3 R2, P0, PT, R1, UR7, RZ ;  /* 0x0000000701027c10 */ /* 0x010fe2000ff1e0ff */
[----:B------:R-:W-:Y:S02]  /*00f0*/  USHF.R.S32.HI UR4, URZ, 0x1f, UR11 ;  /* 0x0000001fff047899 */ /* 0x000fe4000801140b */
[----:B------:R-:W-:Y:S02]  /*0100*/  ULEA UR5, UR6, UR5, 0x18 ;  /* 0x0000000506057291 */ /* 0x000fe4000f8ec0ff */
[----:B------:R-:W-:Y:S01]  /*0110*/  ULEA.HI UR4, UR4, UR11, URZ, 0x5 ;  /* 0x0000000b04047291 */ /* 0x000fe2000f8f28ff */
[----:B---3--:R-:W-:-:S03]  /*0120*/  IMAD.X R16, RZ, RZ, UR9, P0 ;  /* 0x00000009ff107e24 */ /* 0x008fc600080e06ff */
[----:B------:R-:W-:Y:S01]  /*0130*/  USHF.R.S32.HI UR7, URZ, 0x5, UR4 ;  /* 0x00000005ff077899 */ /* 0x000fe20008011404 */
[----:B-1----:R-:W-:Y:S02]  /*0140*/  IMAD R18, R18, UR10, R3 ;  /* 0x0000000a12127c24 */ /* 0x002fe4000f8e0203 */
[----:B------:R-:W-:-:S03]  /*0150*/  UMOV UR4, URZ ;  /* 0x000000ff00047c82 */ /* 0x000fc60008000000 */
[C---:B------:R-:W-:Y:S02]  /*0160*/  LEA R3, R18.reuse, UR8, 0x2 ;  /* 0x0000000812037c11 */ /* 0x040fe4000f8e10ff */
[----:B------:R-:W-:Y:S01]  /*0170*/  LEA R0, R18, UR5, 0x2 ;  /* 0x0000000512007c11 */ /* 0x000fe2000f8e10ff */
[----:B------:R-:W-:Y:S06]  /*0180*/  BRA.U !UP0, `(.L_x_0) ;  /* 0x0000001908f87547 */ /* 0x000fec000b800000 */
[----:B------:R-:W-:Y:S01]  /*0190*/  UIADD3 UR4, UPT, UPT, UR7, -0x1, URZ ;  /* 0xffffffff07047890 */ /* 0x000fe2000fffe0ff */
[----:B------:R-:W-:Y:S01]  /*01a0*/  HFMA2 R9, -RZ, RZ, 0, 0 ;  /* 0x00000000ff097431 */ /* 0x000fe200000001ff */
[----:B------:R-:W-:Y:S02]  /*01b0*/  ULOP3.LUT UR8, UR7, 0x7, URZ, 0xc0, !UPT ;  /* 0x0000000707087892 */ /* 0x000fe4000f8ec0ff */
[----:B------:R-:W-:-:S03]  /*01c0*/  UISETP.GE.U32.AND UP0, UPT, UR4, 0x7, UPT ;  /* 0x000000070400788c */ /* 0x000fc6000bf06070 */
[----:B------:R-:W-:-:S06]  /*01d0*/  UMOV UR4, URZ ;  /* 0x000000ff00047c82 */ /* 0x000fcc0008000000 */
[----:B------:R-:W-:Y:S05]  /*01e0*/  BRA.U !UP0, `(.L_x_1) ;  /* 0x0000000d088c7547 */ /* 0x000fea000b800000 */
[----:B------:R-:W0:Y:S01]  /*01f0*/  LDC.64 R4, c[0x0][0x380] ;  /* 0x0000e000ff047b82 */ /* 0x000e220000000a00 */
[----:B------:R-:W-:Y:S01]  /*0200*/  ULOP3.LUT UR4, UR7, 0x3fffff8, URZ, 0xc0, !UPT ;  /* 0x03fffff807047892 */ /* 0x000fe2000f8ec0ff */
[----:B------:R-:W-:-:S03]  /*0210*/  IMAD.MOV.U32 R11, RZ, RZ, R18 ;  /* 0x000000ffff0b7224 */ /* 0x000fc600078e0012 */
[----:B------:R-:W-:Y:S02]  /*0220*/  UIADD3 UR9, UPT, UPT, -UR4, URZ, URZ ;  /* 0x000000ff04097290 */ /* 0x000fe4000fffe1ff */
[----:B------:R-:W-:Y:S01]  /*0230*/  IMAD.U32 R9, RZ, RZ, UR4 ;  /* 0x00000004ff097e24 */ /* 0x000fe2000f8e00ff */
[----:B------:R-:W-:-:S09]  /*0240*/  UMOV UR4, URZ ;  /* 0x000000ff00047c82 */ /* 0x000fd20008000000 */
.L_x_2:
[----:B------:R-:W-:Y:S01]  /*0250*/  @!PT LDS RZ, [RZ] ;  /* 0x00000000fffff984 */ /* 0x000fe20000000800 */
[----:B------:R-:W-:Y:S01]  /*0260*/  @!PT LDS RZ, [RZ] ;  /* 0x00000000fffff984 */ /* 0x000fe20000000800 */
[----:B------:R-:W-:Y:S01]  /*0270*/  @!PT LDS RZ, [RZ] ;  /* 0x00000000fffff984 */ /* 0x000fe20000000800 */
[----:B------:R-:W-:Y:S01]  /*0280*/  @!PT LDS RZ, [RZ] ;  /* 0x00000000fffff984 */ /* 0x000fe20000000800 */
[----:B-1----:R1:W-:Y:S06]  /*0290*/  MEMBAR.SC.CTA ;  /* 0x0000000000007992 */ /* 0x0023ec0000000000 */
[----:B-1----:R-:W-:Y:S01]  /*02a0*/  BAR.SYNC.DEFER_BLOCKING 0x0 ;  /* 0x0000000000007b1d */ /* 0x002fe20000010000 */
[----:B0-----:R-:W-:-:S05]  /*02b0*/  IMAD.WIDE R6, R11, 0x4, R4 ;  /* 0x000000040b067825 */ /* 0x001fca00078e0204 */
[----:B------:R-:W-:Y:S01]  /*02c0*/  @!PT LDS RZ, [RZ] ;  /* 0x00000000fffff984 */ /* 0x000fe20000000800 */
[----:B------:R-:W-:Y:S01]  /*02d0*/  @!PT LDS RZ, [RZ] ;  /* 0x00000000fffff984 */ /* 0x000fe20000000800 */
[----:B------:R-:W-:Y:S01]  /*02e0*/  @!PT LDS RZ, [RZ] ;  /* 0x00000000fffff984 */ /* 0x000fe20000000800 */
[----:B------:R-:W-:Y:S01]  /*02f0*/  @!PT LDS RZ, [RZ] ;  /* 0x00000000fffff984 */ /* 0x000fe20000000800 */
[----:B------:R0:W-:Y:S06]  /*0300*/  MEMBAR.SC.CTA ;  /* 0x0000000000007992 */ /* 0x0001ec0000000000 */
[----:B0-----:R-:W-:Y:S01]  /*0310*/  S2UR UR5, SR_CLOCKLO ;  /* 0x00000000000579c3 */ /* 0x001fe20000005000 */
[----:B------:R-:W-:Y:S01]  /*0320*/  NOP ;  /* 0x0000000000007918 */ /* 0x000fe20000000000 */
[----:B------:R-:W2:Y:S02]  /*0330*/  LDG.E.STRONG.GPU R8, desc[UR36][R6.64] ;  /* 0x0000002406087981 */ /* 0x000ea4000c1ef900 */
[----:B--2---:R-:W-:-:S04]  /*0340*/  IADD3 R8, PT, PT, R8, 0x1, RZ ;  /* 0x0000000108087810 */ /* 0x004fc80007ffe0ff */
[----:B------:R-:W0:Y:S01]  /*0350*/  S2UR UR6, SR_CLOCKLO ;  /* 0x00000000000679c3 */ /* 0x000e220000005000 */
[----:B------:R-:W-:Y:S01]  /*0360*/  NOP ;  /* 0x0000000000007918 */ /* 0x000fe20000000000 */
[----:B------:R-:W1:Y:S01]  /*0370*/  LDS R13, [R3] ;  /* 0x00000000030d7984 */ /* 0x000e620000000800 */
[----:B0-----:R-:W-:Y:S01]  /*0380*/  UIADD3 UR5, UPT, UPT, -UR5, UR6, URZ ;  /* 0x0000000605057290 */ /* 0x001fe2000fffe1ff */
[----:B-1----:R-:W-:-:S05]  /*0390*/  IMAD.IADD R10, R8, 0x1, R13 ;  /* 0x00000001080a7824 */ /* 0x002fca00078e020d */
[----:B------:R-:W-:Y:S04]  /*03a0*/  STS [R3], R10 ;  /* 0x0000000a03007388 */ /* 0x000fe80000000800 */
[----:B------:R-:W0:Y:S02]  /*03b0*/  LDS R13, [R0] ;  /* 0x00000000000d7984 */ /* 0x000e240000000800 */
[----:B0-----:R-:W-:-:S05]  /*03c0*/  IMAD.IADD R13, R8, 0x1, R13 ;  /* 0x00000001080d7824 */ /* 0x001fca00078e020d */
[----:B------:R-:W-:Y:S01]  /*03d0*/  STS [R0], R13 ;  /* 0x0000000d00007388 */ /* 0x000fe20000000800 */
[----:B------:R-:W-:Y:S01]  /*03e0*/  @!PT LDS RZ, [RZ] ;  /* 0x00000000fffff984 */ /* 0x000fe20000000800 */
[----:B------:R-:W-:Y:S01]  /*03f0*/  @!PT LDS RZ, [RZ] ;  /* 0x00000000fffff984 */ /* 0x000fe20000000800 */
[----:B------:R-:W-:Y:S01]  /*0400*/  @!PT LDS RZ, [RZ] ;  /* 0x00000000fffff984 */ /* 0x000fe20000000800 */
[----:B------:R-:W-:Y:S01]  /*0410*/  @!PT LDS RZ, [RZ] ;  /* 0x00000000fffff984 */ /* 0x000fe20000000800 */
[----:B------:R0:W-:Y:S06]  /*0420*/  MEMBAR.SC.CTA ;  /* 0x0000000000007992 */ /* 0x0001ec0000000000 */
[----:B0-----:R-:W-:Y:S01]  /*0430*/  BAR.SYNC.DEFER_BLOCKING 0x0 ;  /* 0x0000000000007b1d */ /* 0x001fe20000010000 */
[----:B------:R-:W-:Y:S02]  /*0440*/  UISETP.GT.U32.AND UP0, UPT, UR5, 0x14f, UPT ;  /* 0x0000014f0500788c */ /* 0x000fe4000bf04070 */
[----:B------:R-:W-:-:S09]  /*0450*/  UIADD3 UR6, UPT, UPT, UR4, 0x1, URZ ;  /* 0x0000000104067890 */ /* 0x000fd2000fffe0ff */
[----:B------:R-:W-:Y:S01]  /*0460*/  @!UP0 UIADD3 UR6, UPT, UPT, UR4, URZ, URZ ;  /* 0x000000ff04068290 */ /* 0x000fe2000fffe0ff */
        /* <DEDUP_REMOVED lines=175> */
[----:B------:R-:W-:Y:S01]  /*0f60*/  IADD3 R11, PT, PT, R11, 0x100, RZ ;  /* 0x000001000b0b7810 */ /* 0x000fe20007ffe0ff */
[----:B------:R-:W-:Y:S02]  /*0f70*/  UIADD3 UR9, UPT, UPT, UR9, 0x8, URZ ;  /* 0x0000000809097890 */ /* 0x000fe4000fffe0ff */
[----:B------:R-:W-:Y:S02]  /*0f80*/  UISETP.GT.U32.AND UP0, UPT, UR4, 0x14f, UPT ;  /* 0x0000014f0400788c */ /* 0x000fe4000bf04070 */
[----:B------:R-:W-:-:S09]  /*0f90*/  UIADD3 UR4, UPT, UPT, UR6, 0x1, URZ ;  /* 0x0000000106047890 */ /* 0x000fd2000fffe0ff */
[----:B------:R-:W-:Y:S02]  /*0fa0*/  @!UP0 UIADD3 UR4, UPT, UPT, UR6, URZ, URZ ;  /* 0x000000ff06048290 */ /* 0x000fe4000fffe0ff */
[----:B------:R-:W-:Y:S01]  /*0fb0*/  UISETP.NE.AND UP0, UPT, UR9, URZ, UPT ;  /* 0x000000ff0900728c */ /* 0x000fe2000bf05270 */
[----:B-1----:R-:W-:-:S05]  /*0fc0*/  IMAD.IADD R6, R8, 0x1, R7 ;  /* 0x0000000108067824 */ /* 0x002fca00078e0207 */
[----:B------:R-:W-:Y:S04]  /*0fd0*/  STS [R3], R6 ;  /* 0x0000000603007388 */ /* 0x000fe80000000800 */
[----:B------:R-:W0:Y:S02]  /*0fe0*/  LDS R7, [R0] ;  /* 0x0000000000077984 */ /* 0x000e240000000800 */
[----:B0-----:R-:W-:-:S05]  /*0ff0*/  IMAD.IADD R7, R8, 0x1, R7 ;  /* 0x0000000108077824 */ /* 0x001fca00078e0207 */
[----:B------:R1:W-:Y:S01]  /*1000*/  STS [R0], R7 ;  /* 0x0000000700007388 */ /* 0x0003e20000000800 */
[----:B------:R-:W-:Y:S05]  /*1010*/  BRA.U UP0, `(.L_x_2) ;  /* 0xfffffff1008c7547 */ /* 0x000fea000b83ffff */
.L_x_1:
[----:B------:R-:W-:-:S09]  /*1020*/  UISETP.NE.AND UP0, UPT, UR8, URZ, UPT ;  /* 0x000000ff0800728c */ /* 0x000fd2000bf05270 */
[----:B------:R-:W-:Y:S05]  /*1030*/  BRA.U !UP0, `(.L_x_0) ;  /* 0x0000000d084c7547 */ /* 0x000fea000b800000 */
[----:B------:R-:W-:Y:S02]  /*1040*/  UISETP.GE.U32.AND UP0, UPT, UR8, 0x4, UPT ;  /* 0x000000040800788c */ /* 0x000fe4000bf06070 */
[----:B------:R-:W-:-:S07]  /*1050*/  ULOP3.LUT UR9, UR7, 0x3, URZ, 0xc0, !UPT ;  /* 0x0000000307097892 */ /* 0x000fce000f8ec0ff */
[----:B------:R-:W-:Y:S05]  /*1060*/  BRA.U !UP0, `(.L_x_3) ;  /* 0x0000000508c07547 */ /* 0x000fea000b800000 */
[----:B------:R-:W0:Y:S01]  /*1070*/  LDC.64 R4, c[0x0][0x380] ;  /* 0x0000e000ff047b82 */ /* 0x000e220000000a00 */
[----:B------:R-:W-:Y:S01]  /*1080*/  @!PT LDS RZ, [RZ] ;  /* 0x00000000fffff984 */ /* 0x000fe20000000800 */
[----:B------:R-:W-:Y:S01]  /*1090*/  @!PT LDS RZ, [RZ] ;  /* 0x00000000fffff984 */ /* 0x000fe20000000800 */
[----:B------:R-:W-:Y:S01]  /*10a0*/  @!PT LDS RZ, [RZ] ;  /* 0x00000000fffff984 */ /* 0x000fe20000000800 */
[----:B------:R-:W-:Y:S01]  /*10b0*/  @!PT LDS RZ, [RZ] ;  /* 0x00000000fffff984 */ /* 0x000fe20000000800 */
[----:B------:R2:W-:Y:S07]  /*10c0*/  MEMBAR.SC.CTA ;  /* 0x0000000000007992 */ /* 0x0005ee0000000000 */
[----:B--2---:R-:W-:Y:S01]  /*10d0*/  BAR.SYNC.DEFER_BLOCKING 0x0 ;  /* 0x0000000000007b1d */ /* 0x004fe20000010000 */
[----:B-1----:R-:W-:-:S04]  /*10e0*/  IMAD R7, R9, 0x20, R18 ;  /* 0x0000002009077824 */ /* 0x002fc800078e0212 */
[----:B0-----:R-:W-:Y:S01]  /*10f0*/  IMAD.WIDE R4, R7, 0x4, R4 ;  /* 0x0000000407047825 */ /* 0x001fe200078e0204 */
        /* <DEDUP_REMOVED lines=8> */
[----:B--2---:R-:W-:-:S04]  /*1180*/  VIADD R6, R6, 0x1 ;  /* 0x0000000106067836 */ /* 0x004fc80000000000 */
[----:B------:R-:W0:Y:S01]  /*1190*/  S2UR UR6, SR_CLOCKLO ;  /* 0x00000000000679c3 */ /* 0x000e220000005000 */
[----:B------:R-:W-:Y:S01]  /*11a0*/  NOP ;  /* 0x0000000000007918 */ /* 0x000fe20000000000 */
[----:B------:R-:W1:Y:S01]  /*11b0*/  LDS R7, [R3] ;  /* 0x0000000003077984 */ /* 0x000e620000000800 */
[----:B0-----:R-:W-:Y:S01]  /*11c0*/  UIADD3 UR5, UPT, UPT, -UR5, UR6, URZ ;  /* 0x0000000605057290 */ /* 0x001fe2000fffe1ff */
[----:B-1----:R-:W-:-:S05]  /*11d0*/  IADD3 R8, PT, PT, R6, R7, RZ ;  /* 0x0000000706087210 */ /* 0x002fca0007ffe0ff */
        /* <DEDUP_REMOVED lines=80> */
[----:B------:R-:W-:-:S03]  /*16e0*/  VIADD R9, R9, 0x4 ;  /* 0x0000000409097836 */ /* 0x000fc60000000000 */
[----:B------:R-:W-:Y:S02]  /*16f0*/  UISETP.GT.U32.AND UP0, UPT, UR4, 0x14f, UPT ;  /* 0x0000014f0400788c */ /* 0x000fe4000bf04070 */
[----:B------:R-:W-:-:S09]  /*1700*/  UIADD3 UR4, UPT, UPT, UR6, 0x1, URZ ;  /* 0x0000000106047890 */ /* 0x000fd2000fffe0ff */
[----:B------:R-:W-:Y:S01]  /*1710*/  @!UP0 UIADD3 UR4, UPT, UPT, UR6, URZ, URZ ;  /* 0x000000ff06048290 */ /* 0x000fe2000fffe0ff */
[----:B-1----:R-:W-:-:S05]  /*1720*/  IADD3 R4, PT, PT, R6, R5, RZ ;  /* 0x0000000506047210 */ /* 0x002fca0007ffe0ff */
[----:B------:R-:W-:Y:S04]  /*1730*/  STS [R3], R4 ;  /* 0x0000000403007388 */ /* 0x000fe80000000800 */
[----:B------:R-:W0:Y:S02]  /*1740*/  LDS R5, [R0] ;  /* 0x0000000000057984 */ /* 0x000e240000000800 */
[----:B0-----:R-:W-:-:S05]  /*1750*/  IMAD.IADD R5, R6, 0x1, R5 ;  /* 0x0000000106057824 */ /* 0x001fca00078e0205 */
[----:B------:R0:W-:Y:S02]  /*1760*/  STS [R0], R5 ;  /* 0x0000000500007388 */ /* 0x0001e40000000800 */
.L_x_3:
[----:B------:R-:W-:-:S09]  /*1770*/  UISETP.NE.AND UP0, UPT, UR9, URZ, UPT ;  /* 0x000000ff0900728c */ /* 0x000fd2000bf05270 */
[----:B------:R-:W-:Y:S05]  /*1780*/  BRA.U !UP0, `(.L_x_0) ;  /* 0x0000000508787547 */ /* 0x000fea000b800000 */
[----:B------:R-:W-:-:S09]  /*1790*/  UISETP.NE.AND UP0, UPT, UR9, 0x1, UPT ;  /* 0x000000010900788c */ /* 0x000fd2000bf05270 */
[----:B------:R-:W-:Y:S05]  /*17a0*/  BRA.U !UP0, `(.L_x_4) ;  /* 0x0000000108e87547 */ /* 0x000fea000b800000 */
[----:B0-----:R-:W0:Y:S01]  /*17b0*/  LDC.64 R4, c[0x0][0x380] ;  /* 0x0000e000ff047b82 */ /* 0x001e220000000a00 */
[----:B------:R-:W-:Y:S01]  /*17c0*/  @!PT LDS RZ, [RZ] ;  /* 0x00000000fffff984 */ /* 0x000fe20000000800 */
[----:B------:R-:W-:Y:S01]  /*17d0*/  @!PT LDS RZ, [RZ] ;  /* 0x00000000fffff984 */ /* 0x000fe20000000800 */
[----:B------:R-:W-:Y:S01]  /*17e0*/  @!PT LDS RZ, [RZ] ;  /* 0x00000000fffff984 */ /* 0x000fe20000000800 */
[----:B------:R-:W-:Y:S01]  /*17f0*/  @!PT LDS RZ, [RZ] ;  /* 0x00000000fffff984 */ /* 0x000fe20000000800 */
[----:B------:R2:W-:Y:S07]  /*1800*/  MEMBAR.SC.CTA ;  /* 0x0000000000007992 */ /* 0x0005ee0000000000 */
[----:B--2---:R-:W-:Y:S01]  /*1810*/  BAR.SYNC.DEFER_BLOCKING 0x0 ;  /* 0x0000000000007b1d */ /* 0x004fe20000010000 */
[----:B-1----:R-:W-:-:S05]  /*1820*/  LEA R7, R9, R18, 0x5 ;  /* 0x0000001209077211 */ /* 0x002fca00078e28ff */
        /* <DEDUP_REMOVED lines=14> */
[----:B-1----:R-:W-:-:S05]  /*1910*/  IMAD.IADD R8, R6, 0x1, R7 ;  /* 0x0000000106087824 */ /* 0x002fca00078e0207 */
[----:B------:R-:W-:Y:S04]  /*1920*/  STS [R3], R8 ;  /* 0x0000000803007388 */ /* 0x000fe80000000800 */
[----:B------:R-:W0:Y:S02]  /*1930*/  LDS R7, [R0] ;  /* 0x0000000000077984 */ /* 0x000e240000000800 */
[----:B0-----:R-:W-:-:S05]  /*1940*/  IADD3 R7, PT, PT, R6, R7, RZ ;  /* 0x0000000706077210 */ /* 0x001fca0007ffe0ff */
        /* <DEDUP_REMOVED lines=23> */
[----:B------:R-:W-:-:S03]  /*1ac0*/  IADD3 R9, PT, PT, R9, 0x2, RZ ;  /* 0x0000000209097810 */ /* 0x000fc60007ffe0ff */
        /* <DEDUP_REMOVED lines=8> */
.L_x_4:
[----:B------:R-:W-:-:S04]  /*1b50*/  ULOP3.LUT UR5, UR7, 0x1, URZ, 0xc0, !UPT ;  /* 0x0000000107057892 */ /* 0x000fc8000f8ec0ff */
[----:B------:R-:W-:-:S09]  /*1b60*/  UISETP.NE.U32.AND UP0, UPT, UR5, 0x1, UPT ;  /* 0x000000010500788c */ /* 0x000fd2000bf05070 */
[----:B------:R-:W-:Y:S05]  /*1b70*/  BRA.U UP0, `(.L_x_0) ;  /* 0x00000001007c7547 */ /* 0x000fea000b800000 */
[----:B0-2---:R-:W0:Y:S01]  /*1b80*/  LDC.64 R4, c[0x0][0x380] ;  /* 0x0000e000ff047b82 */ /* 0x005e220000000a00 */
[----:B------:R-:W-:Y:S01]  /*1b90*/  @!PT LDS RZ, [RZ] ;  /* 0x00000000fffff984 */ /* 0x000fe20000000800 */
[----:B------:R-:W-:Y:S01]  /*1ba0*/  @!PT LDS RZ, [RZ] ;  /* 0x00000000fffff984 */ /* 0x000fe20000000800 */
[----:B------:R-:W-:Y:S01]  /*1bb0*/  @!PT LDS RZ, [RZ] ;  /* 0x00000000fffff984 */ /* 0x000fe20000000800 */
[----:B------:R-:W-:Y:S01]  /*1bc0*/  @!PT LDS RZ, [RZ] ;  /* 0x00000000fffff984 */ /* 0x000fe20000000800 */
[----:B------:R2:W-:Y:S07]  /*1bd0*/  MEMBAR.SC.CTA ;  /* 0x0000000000007992 */ /* 0x0005ee0000000000 */
[----:B--2---:R-:W-:Y:S01]  /*1be0*/  BAR.SYNC.DEFER_BLOCKING 0x0 ;  /* 0x0000000000007b1d */ /* 0x004fe20000010000 */
[----:B------:R-:W-:-:S04]  /*1bf0*/  IMAD R9, R9, 0x20, R18 ;  /* 0x0000002009097824 */ /* 0x000fc800078e0212 */
        /* <DEDUP_REMOVED lines=12> */
[----:B------:R-:W2:Y:S01]  /*1cc0*/  LDS R5, [R3] ;  /* 0x0000000003057984 */ /* 0x000ea20000000800 */
[----:B0-----:R-:W-:-:S04]  /*1cd0*/  UIADD3 UR5, UPT, UPT, -UR5, UR6, URZ ;  /* 0x0000000605057290 */ /* 0x001fc8000fffe1ff */
[----:B------:R-:W-:Y:S02]  /*1ce0*/  UISETP.GT.U32.AND UP0, UPT, UR5, 0x14f, UPT ;  /* 0x0000014f0500788c */ /* 0x000fe4000bf04070 */
[----:B------:R-:W-:-:S09]  /*1cf0*/  UIADD3 UR5, UPT, UPT, UR4, 0x1, URZ ;  /* 0x0000000104057890 */ /* 0x000fd2000fffe0ff */
[----:B------:R-:W-:-:S07]  /*1d00*/  @!UP0 UIADD3 UR5, UPT, UPT, UR4, URZ, URZ ;  /* 0x000000ff04058290 */ /* 0x000fce000fffe0ff */
[----:B------:R-:W-:Y:S01]  /*1d10*/  UMOV UR4, UR5 ;  /* 0x0000000500047c82 */ /* 0x000fe20008000000 */
[----:B--2---:R-:W-:-:S05]  /*1d20*/  IMAD.IADD R4, R6, 0x1, R5 ;  /* 0x0000000106047824 */ /* 0x004fca00078e0205 */
[----:B------:R-:W-:Y:S04]  /*1d30*/  STS [R3], R4 ;  /* 0x0000000403007388 */ /* 0x000fe80000000800 */
[----:B------:R-:W0:Y:S02]  /*1d40*/  LDS R5, [R0] ;  /* 0x0000000000057984 */ /* 0x000e240000000800 */
[----:B0-----:R-:W-:-:S05]  /*1d50*/  IADD3 R5, PT, PT, R6, R5, RZ ;  /* 0x0000000506057210 */ /* 0x001fca0007ffe0ff */
[----:B------:R3:W-:Y:S02]  /*1d60*/  STS [R0], R5 ;  /* 0x0000000500007388 */ /* 0x0007e40000000800 */
.L_x_0:
[----:B------:R-:W0:Y:S01]  /*1d70*/  LDCU.64 UR8, c[0x0][0x398] ;  /* 0x00007300ff0877ac */ /* 0x000e220008000a00 */
[----:B------:R-:W4:Y:S01]  /*1d80*/  LDCU.64 UR10, c[0x0][0x380] ;  /* 0x00007000ff0a77ac */ /* 0x000f220008000a00 */
[----:B0-23--:R-:W-:-:S05]  /*1d90*/  IADD3 R5, P0, PT, R18, UR8, RZ ;  /* 0x0000000812057c10 */ /* 0x00dfca000ff1e0ff */
[----:B------:R-:W-:Y:S01]  /*1da0*/  IMAD.X R6, RZ, RZ, UR9, P0 ;  /* 0x00000009ff067e24 */ /* 0x000fe200080e06ff */
[----:B----4-:R-:W-:-:S04]  /*1db0*/  LEA R4, P0, R5, UR10, 0x2 ;  /* 0x0000000a05047c11 */ /* 0x010fc8000f8010ff */
[----:B------:R-:W-:Y:S01]  /*1dc0*/  LEA.HI.X R5, R5, UR11, R6, 0x2, P0 ;  /* 0x0000000b05057c11 */ /* 0x000fe200080f1406 */
[----:B------:R-:W-:Y:S01]  /*1dd0*/  @!PT LDS RZ, [RZ] ;  /* 0x00000000fffff984 */ /* 0x000fe20000000800 */
[----:B------:R-:W-:Y:S01]  /*1de0*/  @!PT LDS RZ, [RZ] ;  /* 0x00000000fffff984 */ /* 0x000fe20000000800 */
[----:B------:R-:W-:Y:S01]  /*1df0*/  @!PT LDS RZ, [RZ] ;  /* 0x00000000fffff984 */ /* 0x000fe20000000800 */
[----:B------:R-:W-:Y:S01]  /*1e00*/  @!PT LDS RZ, [RZ] ;  /* 0x00000000fffff984 */ /* 0x000fe20000000800 */
[----:B------:R0:W-:Y:S06]  /*1e10*/  MEMBAR.SC.CTA ;  /* 0x0000000000007992 */ /* 0x0001ec0000000000 */
[----:B0-----:R-:W2:Y:S01]  /*1e20*/  LDG.E.STRONG.GPU R4, desc[UR36][R4.64] ;  /* 0x0000002404047981 */ /* 0x001ea2000c1ef900 */
[----:B------:R-:W0:Y:S03]  /*1e30*/  LDCU UR5, c[0x0][0x390] ;  /* 0x00007200ff0577ac */ /* 0x000e260008000800 */
[----:B-1----:R-:W1:Y:S01]  /*1e40*/  LDS R7, [R3] ;  /* 0x0000000003077984 */ /* 0x002e620000000800 */
[----:B0-----:R-:W-:Y:S01]  /*1e50*/  UISETP.GE.AND UP0, UPT, UR5, 0x20, UPT ;  /* 0x000000200500788c */ /* 0x001fe2000bf06270 */
[----:B--2---:R-:W-:-:S05]  /*1e60*/  IADD3 R6, PT, PT, R4, 0x1, RZ ;  /* 0x0000000104067810 */ /* 0x004fca0007ffe0ff */
[----:B-1----:R-:W-:-:S05]  /*1e70*/  IMAD.IADD R8, R6, 0x1, R7 ;  /* 0x0000000106087824 */ /* 0x002fca00078e0207 */
[----:B------:R-:W-:Y:S04]  /*1e80*/  STS [R3], R8 ;  /* 0x0000000803007388 */ /* 0x000fe80000000800 */
[----:B------:R-:W0:Y:S02]  /*1e90*/  LDS R7, [R0] ;  /* 0x0000000000077984 */ /* 0x000e240000000800 */
[----:B0-----:R-:W-:-:S05]  /*1ea0*/  IADD3 R7, PT, PT, R6, R7, RZ ;  /* 0x0000000706077210 */ /* 0x001fca0007ffe0ff */
[----:B------:R0:W-:Y:S01]  /*1eb0*/  STS [R0], R7 ;  /* 0x0000000700007388 */ /* 0x0001e20000000800 */
[----:B------:R-:W-:Y:S06]  /*1ec0*/  BAR.SYNC.DEFER_BLOCKING 0x0 ;  /* 0x0000000000007b1d */ /* 0x000fec0000010000 */
[----:B------:R-:W-:Y:S01]  /*1ed0*/  @!PT LDS RZ, [RZ] ;  /* 0x00000000fffff984 */ /* 0x000fe20000000800 */
[----:B------:R-:W-:Y:S01]  /*1ee0*/  @!PT LDS RZ, [RZ] ;  /* 0x00000000fffff984 */ /* 0x000fe20000000800 */
[----:B------:R-:W-:Y:S01]  /*1ef0*/  @!PT LDS RZ, [RZ] ;  /* 0x00000000fffff984 */ /* 0x000fe20000000800 */
[----:B------:R-:W-:Y:S01]  /*1f00*/  @!PT LDS RZ, [RZ] ;  /* 0x00000000fffff984 */ /* 0x000fe20000000800 */
[----:B------:R1:W-:Y:S06]  /*1f10*/  MEMBAR.SC.CTA ;  /* 0x0000000000007992 */ /* 0x0003ec0000000000 */
[----:B-1----:R-:W-:Y:S01]  /*1f20*/  UMOV UR5, URZ ;  /* 0x000000ff00057c82 */ /* 0x002fe20008000000 */
[----:B------:R-:W-:Y:S05]  /*1f30*/  BRA.U !UP0, `(.L_x_5) ;  /* 0x0000000d083c7547 */ /* 0x000fea000b800000 */
[----:B------:R-:W-:Y:S01]  /*1f40*/  UIADD3 UR5, UPT, UPT, UR7, -0x1, URZ ;  /* 0xffffffff07057890 */ /* 0x000fe2000fffe0ff */
[----:B------:R-:W-:Y:S01]  /*1f50*/  IMAD.MOV.U32 R9, RZ, RZ, RZ ;  /* 0x000000ffff097224 */ /* 0x000fe200078e00ff */
[----:B------:R-:W-:Y:S02]  /*1f60*/  ULOP3.LUT UR9, UR7, 0x3, URZ, 0xc0, !UPT ;  /* 0x0000000307097892 */ /* 0x000fe4000f8ec0ff */
[----:B------:R-:W-:Y:S01]  /*1f70*/  UISETP.GE.U32.AND UP0, UPT, UR5, 0x3, UPT ;  /* 0x000000030500788c */ /* 0x000fe2000bf06070 */
[----:B------:R-:W-:Y:S02]  /*1f80*/  UMOV UR6, URZ ;  /* 0x000000ff00067c82 */ /* 0x000fe40008000000 */
[----:B------:R-:W-:-:S06]  /*1f90*/  UMOV UR5, URZ ;  /* 0x000000ff00057c82 */ /* 0x000fcc0008000000 */
[----:B------:R-:W-:Y:S05]  /*1fa0*/  BRA.U !UP0, `(.L_x_6) ;  /* 0x00000009086c7547 */ /* 0x000fea000b800000 */
[----:B------:R-:W1:Y:S01]  /*1fb0*/  LDC.64 R4, c[0x0][0x380] ;  /* 0x0000e000ff047b82 */ /* 0x000e620000000a00 */
[----:B------:R-:W-:Y:S01]  /*1fc0*/  ULOP3.LUT UR7, UR7, 0x3fffffc, URZ, 0xc0, !UPT ;  /* 0x03fffffc07077892 */ /* 0x000fe2000f8ec0ff */
[----:B------:R-:W-:Y:S01]  /*1fd0*/  IADD3 R8, PT, PT, R18, 0x40, RZ ;  /* 0x0000004012087810 */ /* 0x000fe20007ffe0ff */
[----:B------:R-:W-:Y:S01]  /*1fe0*/  UMOV UR6, URZ ;  /* 0x000000ff00067c82 */ /* 0x000fe20008000000 */
[----:B------:R-:W-:Y:S01]  /*1ff0*/  UMOV UR5, URZ ;  /* 0x000000ff00057c82 */ /* 0x000fe20008000000 */
[----:B------:R-:W-:Y:S02]  /*2000*/  UIADD3 UR10, UPT, UPT, -UR7, URZ, URZ ;  /* 0x000000ff070a7290 */ /* 0x000fe4000fffe1ff */
[----:B------:R-:W-:-:S10]  /*2010*/  IMAD.U32 R9, RZ, RZ, UR7 ;  /* 0x00000007ff097e24 */ /* 0x000fd4000f8e00ff */
.L_x_11:
[----:B------:R-:W-:Y:S01]  /*2020*/  @!PT LDS RZ, [RZ] ;  /* 0x00000000fffff984 */ /* 0x000fe20000000800 */
[----:B------:R-:W-:Y:S01]  /*2030*/  @!PT LDS RZ, [RZ] ;  /* 0x00000000fffff984 */ /* 0x000fe20000000800 */
[----:B------:R-:W-:Y:S01]  /*2040*/  @!PT LDS RZ, [RZ] ;  /* 0x00000000fffff984 */ /* 0x000fe20000000800 */
[----:B------:R-:W-:Y:S01]  /*2050*/  @!PT LDS RZ, [RZ] ;  /* 0x00000000fffff984 */ /* 0x000fe20000000800 */
[----:B--2---:R2:W-:Y:S06]  /*2060*/  MEMBAR.SC.CTA ;  /* 0x0000000000007992 */ /* 0x0045ec0000000000 */
[----:B--2---:R-:W-:Y:S01]  /*2070*/  BAR.SYNC.DEFER_BLOCKING 0x0 ;  /* 0x0000000000007b1d */ /* 0x004fe20000010000 */
[----:B------:R-:W-:Y:S01]  /*2080*/  IADD3 R13, PT, PT, R8, -0x40, RZ ;  /* 0xffffffc0080d7810 */ /* 0x000fe20007ffe0ff */
[----:B------:R-:W-:-:S04]  /*2090*/  UIADD3 UR10, UPT, UPT, UR10, 0x4, URZ ;  /* 0x000000040a0a7890 */ /* 0x000fc8000fffe0ff */
[----:B01-3--:R-:W-:Y:S01]  /*20a0*/  IMAD.WIDE R6, R13, 0x4, R4 ;  /* 0x000000040d067825 */ /* 0x00bfe200078e0204 */
[----:B------:R-:W-:Y:S01]  /*20b0*/  UISETP.NE.AND UP0, UPT, UR10, URZ, UPT ;  /* 0x000000ff0a00728c */ /* 0x000fe2000bf05270 */
        /* <DEDUP_REMOVED lines=12> */
[----:B0-----:R-:W-:-:S04]  /*2180*/  UIADD3 UR7, UPT, UPT, -UR7, UR8, URZ ;  /* 0x0000000807077290 */ /* 0x001fc8000fffe1ff */
[----:B------:R-:W-:Y:S01]  /*2190*/  UISETP.GE.U32.AND UP1, UPT, UR7, 0x150, UPT ;  /* 0x000001500700788c */ /* 0x000fe2000bf26070 */
[----:B-1----:R-:W-:-:S05]  /*21a0*/  IADD3 R12, PT, PT, R10, R11, RZ ;  /* 0x0000000b0a0c7210 */ /* 0x002fca0007ffe0ff */
[----:B------:R-:W-:Y:S04]  /*21b0*/  STS [R3], R12 ;  /* 0x0000000c03007388 */ /* 0x000fe80000000800 */
[----:B------:R-:W0:Y:S02]  /*21c0*/  LDS R11, [R0] ;  /* 0x00000000000b7984 */ /* 0x000e240000000800 */
[----:B0-----:R-:W-:-:S05]  /*21d0*/  IMAD.IADD R11, R10, 0x1, R11 ;  /* 0x000000010a0b7824 */ /* 0x001fca00078e020b */
[----:B------:R0:W-:Y:S01]  /*21e0*/  STS [R0], R11 ;  /* 0x0000000b00007388 */ /* 0x0001e20000000800 */
[----:B------:R-:W-:Y:S05]  /*21f0*/  BRA.U !UP1, `(.L_x_7) ;  /* 0x0000000109247547 */ /* 0x000fea000b800000 */
[----:B------:R-:W1:Y:S01]  /*2200*/  S2UR UR8, SR_CgaCtaId ;  /* 0x00000000000879c3 */ /* 0x000e620000008800 */
[----:B------:R-:W-:Y:S01]  /*2210*/  UMOV UR7, 0x400 ;  /* 0x0000040000077882 */ /* 0x000fe20000000000 */
[----:B------:R-:W-:Y:S01]  /*2220*/  IADD3 R10, PT, PT, R18, UR6, RZ ;  /* 0x00000006120a7c10 */ /* 0x000fe2000fffe0ff */
[----:B------:R-:W-:Y:S02]  /*2230*/  UIADD3 UR7, UPT, UPT, UR7, 0x110, URZ ;  /* 0x0000011007077890 */ /* 0x000fe4000fffe0ff */
[----:B------:R-:W-:Y:S02]  /*2240*/  UIADD3 UR5, UPT, UPT, UR5, 0x1, URZ ;  /* 0x0000000105057890 */ /* 0x000fe4000fffe0ff */
[----:B------:R-:W-:Y:S02]  /*2250*/  UIADD3 UR6, UPT, UPT, UR6, 0x20, URZ ;  /* 0x0000002006067890 */ /* 0x000fe4000fffe0ff */
[----:B-1----:R-:W-:-:S06]  /*2260*/  ULEA UR7, UR8, UR7, 0x18 ;  /* 0x0000000708077291 */ /* 0x002fcc000f8ec0ff */
[----:B------:R-:W-:-:S05]  /*2270*/  LEA R10, R10, UR7, 0x2 ;  /* 0x000000070a0a7c11 */ /* 0x000fca000f8e10ff */
[----:B------:R1:W-:Y:S02]  /*2280*/  STS [R10], R13 ;  /* 0x0000000d0a007388 */ /* 0x0003e40000000800 */
.L_x_7:
[----:B------:R-:W-:Y:S01]  /*2290*/  @!PT LDS RZ, [RZ] ;  /* 0x00000000fffff984 */ /* 0x000fe20000000800 */
[----:B------:R-:W-:Y:S01]  /*22a0*/  @!PT LDS RZ, [RZ] ;  /* 0x00000000fffff984 */ /* 0x000fe20000000800 */
[----:B------:R-:W-:Y:S01]  /*22b0*/  @!PT LDS RZ, [RZ] ;  /* 0x00000000fffff984 */ /* 0x000fe20000000800 */
[----:B------:R-:W-:Y:S01]  /*22c0*/  @!PT LDS RZ, [RZ] ;  /* 0x00000000fffff984 */ /* 0x000fe20000000800 */
[----:B------:R2:W-:Y:S06]  /*22d0*/  MEMBAR.SC.CTA ;  /* 0x0000000000007992 */ /* 0x0005ec0000000000 */
[----:B--2---:R-:W-:Y:S06]  /*22e0*/  BAR.SYNC.DEFER_BLOCKING 0x0 ;  /* 0x0000000000007b1d */ /* 0x004fec0000010000 */
[----:B------:R-:W-:Y:S01]  /*22f0*/  @!PT LDS RZ, [RZ] ;  /* 0x00000000fffff984 */ /* 0x000fe20000000800 */
[----:B------:R-:W-:Y:S01]  /*2300*/  @!PT LDS RZ, [RZ] ;  /* 0x00000000fffff984 */ /* 0x000fe20000000800 */
[----:B------:R-:W-:Y:S01]  /*2310*/  @!PT LDS RZ, [RZ] ;  /* 0x00000000fffff984 */ /* 0x000fe20000000800 */
[----:B------:R-:W-:Y:S01]  /*2320*/  @!PT LDS RZ, [RZ] ;  /* 0x00000000fffff984 */ /* 0x000fe20000000800 */
[----:B------:R2:W-:Y:S06]  /*2330*/  MEMBAR.SC.CTA ;  /* 0x0000000000007992 */ /* 0x0005ec0000000000 */
[----:B--2---:R-:W-:Y:S01]  /*2340*/  S2UR UR7, SR_CLOCKLO ;  /* 0x00000000000779c3 */ /* 0x004fe20000005000 */
[----:B------:R-:W-:Y:S01]  /*2350*/  NOP ;  /* 0x0000000000007918 */ /* 0x000fe20000000000 */
[----:B-1----:R-:W2:Y:S02]  /*2360*/  LDG.E.STRONG.GPU R10, desc[UR36][R6.64+0x80] ;  /* 0x00008024060a7981 */ /* 0x002ea4000c1ef900 */
[----:B--2---:R-:W-:-:S04]  /*2370*/  VIADD R10, R10, 0x1 ;  /* 0x000000010a0a7836 */ /* 0x004fc80000000000 */
[----:B------:R-:W1:Y:S01]  /*2380*/  S2UR UR8, SR_CLOCKLO ;  /* 0x00000000000879c3 */ /* 0x000e620000005000 */
[----:B------:R-:W-:Y:S01]  /*2390*/  NOP ;  /* 0x0000000000007918 */ /* 0x000fe20000000000 */
[----:B0-----:R-:W0:Y:S01]  /*23a0*/  LDS R11, [R3] ;  /* 0x00000000030b7984 */ /* 0x001e220000000800 */
[----:B-1----:R-:W-:-:S04]  /*23b0*/  UIADD3 UR7, UPT, UPT, -UR7, UR8, URZ ;  /* 0x0000000807077290 */ /* 0x002fc8000fffe1ff */
[----:B------:R-:W-:Y:S01]  /*23c0*/  UISETP.GE.U32.AND UP1, UPT, UR7, 0x150, UPT ;  /* 0x000001500700788c */ /* 0x000fe2000bf26070 */
[----:B0-----:R-:W-:-:S05]  /*23d0*/  IADD3 R12, PT, PT, R10, R11, RZ ;  /* 0x0000000b0a0c7210 */ /* 0x001fca0007ffe0ff */
[----:B------:R-:W-:Y:S04]  /*23e0*/  STS [R3], R12 ;  /* 0x0000000c03007388 */ /* 0x000fe80000000800 */
[----:B------:R-:W0:Y:S02]  /*23f0*/  LDS R11, [R0] ;  /* 0x00000000000b7984 */ /* 0x000e240000000800 */
[----:B0-----:R-:W-:-:S05]  /*2400*/  IMAD.IADD R11, R10, 0x1, R11 ;  /* 0x000000010a0b7824 */ /* 0x001fca00078e020b */
[----:B------:R0:W-:Y:S01]  /*2410*/  STS [R0], R11 ;  /* 0x0000000b00007388 */ /* 0x0001e20000000800 */
[----:B------:R-:W-:Y:S05]  /*2420*/  BRA.U !UP1, `(.L_x_8) ;  /* 0x0000000109287547 */ /* 0x000fea000b800000 */
[----:B------:R-:W1:Y:S01]  /*2430*/  S2UR UR8, SR_CgaCtaId ;  /* 0x00000000000879c3 */ /* 0x000e620000008800 */
[----:B------:R-:W-:Y:S01]  /*2440*/  UMOV UR7, 0x400 ;  /* 0x0000040000077882 */ /* 0x000fe20000000000 */
[----:B0-----:R-:W-:Y:S01]  /*2450*/  IADD3 R11, PT, PT, R18, UR6, RZ ;  /* 0x00000006120b7c10 */ /* 0x001fe2000fffe0ff */
[----:B------:R-:W-:Y:S01]  /*2460*/  UIADD3 UR7, UPT, UPT, UR7, 0x110, URZ ;  /* 0x0000011007077890 */ /* 0x000fe2000fffe0ff */
[----:B------:R-:W-:Y:S01]  /*2470*/  VIADD R10, R8, 0xffffffe0 ;  /* 0xffffffe0080a7836 */ /* 0x000fe20000000000 */
[----:B------:R-:W-:Y:S02]  /*2480*/  UIADD3 UR5, UPT, UPT, UR5, 0x1, URZ ;  /* 0x0000000105057890 */ /* 0x000fe4000fffe0ff */
[----:B------:R-:W-:Y:S02]  /*2490*/  UIADD3 UR6, UPT, UPT, UR6, 0x20, URZ ;  /* 0x0000002006067890 */ /* 0x000fe4000fffe0ff */
[----:B-1----:R-:W-:-:S06]  /*24a0*/  ULEA UR7, UR8, UR7, 0x18 ;  /* 0x0000000708077291 */ /* 0x002fcc000f8ec0ff */
[----:B------:R-:W-:-:S05]  /*24b0*/  LEA R11, R11, UR7, 0x2 ;  /* 0x000000070b0b7c11 */ /* 0x000fca000f8e10ff */
[----:B------:R1:W-:Y:S02]  /*24c0*/  STS [R11], R10 ;  /* 0x0000000a0b007388 */ /* 0x0003e40000000800 */
.L_x_8:
        /* <DEDUP_REMOVED lines=14> */
[----:B--2---:R-:W-:-:S04]  /*25b0*/  IADD3 R10, PT, PT, R10, 0x1, RZ ;  /* 0x000000010a0a7810 */ /* 0x004fc80007ffe0ff */
[----:B------:R-:W1:Y:S01]  /*25c0*/  S2UR UR8, SR_CLOCKLO ;  /* 0x00000000000879c3 */ /* 0x000e620000005000 */
[----:B------:R-:W-:Y:S01]  /*25d0*/  NOP ;  /* 0x0000000000007918 */ /* 0x000fe20000000000 */
[----:B0-----:R-:W0:Y:S01]  /*25e0*/  LDS R11, [R3] ;  /* 0x00000000030b7984 */ /* 0x001e220000000800 */
[----:B-1----:R-:W-:-:S04]  /*25f0*/  UIADD3 UR7, UPT, UPT, -UR7, UR8, URZ ;  /* 0x0000000807077290 */ /* 0x002fc8000fffe1ff */
[----:B------:R-:W-:Y:S01]  /*2600*/  UISETP.GE.U32.AND UP1, UPT, UR7, 0x150, UPT ;  /* 0x000001500700788c */ /* 0x000fe2000bf26070 */
[----:B0-----:R-:W-:-:S05]  /*2610*/  IMAD.IADD R12, R10, 0x1, R11 ;  /* 0x000000010a0c7824 */ /* 0x001fca00078e020b */
[----:B------:R-:W-:Y:S04]  /*2620*/  STS [R3], R12 ;  /* 0x0000000c03007388 */ /* 0x000fe80000000800 */
[----:B------:R-:W0:Y:S02]  /*2630*/  LDS R11, [R0] ;  /* 0x00000000000b7984 */ /* 0x000e240000000800 */
[----:B0-----:R-:W-:-:S05]  /*2640*/  IADD3 R11, PT, PT, R10, R11, RZ ;  /* 0x0000000b0a0b7210 */ /* 0x001fca0007ffe0ff */
[----:B------:R0:W-:Y:S01]  /*2650*/  STS [R0], R11 ;  /* 0x0000000b00007388 */ /* 0x0001e20000000800 */
[----:B------:R-:W-:Y:S05]  /*2660*/  BRA.U !UP1, `(.L_x_9) ;  /* 0x0000000109247547 */ /* 0x000fea000b800000 */
[----:B------:R-:W1:Y:S01]  /*2670*/  S2UR UR8, SR_CgaCtaId ;  /* 0x00000000000879c3 */ /* 0x000e620000008800 */
[----:B------:R-:W-:Y:S01]  /*2680*/  UMOV UR7, 0x400 ;  /* 0x0000040000077882 */ /* 0x000fe20000000000 */
[----:B------:R-:W-:Y:S01]  /*2690*/  VIADD R10, R18, UR6 ;  /* 0x00000006120a7c36 */ /* 0x000fe20008000000 */
[----:B------:R-:W-:Y:S02]  /*26a0*/  UIADD3 UR7, UPT, UPT, UR7, 0x110, URZ ;  /* 0x0000011007077890 */ /* 0x000fe4000fffe0ff */
[----:B------:R-:W-:Y:S02]  /*26b0*/  UIADD3 UR5, UPT, UPT, UR5, 0x1, URZ ;  /* 0x0000000105057890 */ /* 0x000fe4000fffe0ff */
[----:B------:R-:W-:Y:S02]  /*26c0*/  UIADD3 UR6, UPT, UPT, UR6, 0x20, URZ ;  /* 0x0000002006067890 */ /* 0x000fe4000fffe0ff */
[----:B-1----:R-:W-:-:S06]  /*26d0*/  ULEA UR7, UR8, UR7, 0x18 ;  /* 0x0000000708077291 */ /* 0x002fcc000f8ec0ff */
[----:B0-----:R-:W-:-:S05]  /*26e0*/  LEA R11, R10, UR7, 0x2 ;  /* 0x000000070a0b7c11 */ /* 0x001fca000f8e10ff */
[----:B------:R1:W-:Y:S02]  /*26f0*/  STS [R11], R8 ;  /* 0x000000080b007388 */ /* 0x0003e40000000800 */
.L_x_9:
        /* <DEDUP_REMOVED lines=13> */
[----:B------:R-:W2:Y:S02]  /*27d0*/  LDG.E.STRONG.GPU R6, desc[UR36][R6.64+0x180] ;  /* 0x0001802406067981 */ /* 0x000ea4000c1ef900 */
[----:B--2---:R-:W-:-:S04]  /*27e0*/  IADD3 R10, PT, PT, R6, 0x1, RZ ;  /* 0x00000001060a7810 */ /* 0x004fc80007ffe0ff */
[----:B------:R-:W2:Y:S01]  /*27f0*/  S2UR UR8, SR_CLOCKLO ;  /* 0x00000000000879c3 */ /* 0x000ea20000005000 */
[----:B------:R-:W-:Y:S01]  /*2800*/  NOP ;  /* 0x0000000000007918 */ /* 0x000fe20000000000 */
[----:B------:R-:W3:Y:S01]  /*2810*/  LDS R7, [R3] ;  /* 0x0000000003077984 */ /* 0x000ee20000000800 */
[----:B--2---:R-:W-:-:S04]  /*2820*/  UIADD3 UR7, UPT, UPT, -UR7, UR8, URZ ;  /* 0x0000000807077290 */ /* 0x004fc8000fffe1ff */
[----:B------:R-:W-:Y:S01]  /*2830*/  UISETP.GE.U32.AND UP1, UPT, UR7, 0x150, UPT ;  /* 0x000001500700788c */ /* 0x000fe2000bf26070 */
[----:B---3--:R-:W-:-:S05]  /*2840*/  IMAD.IADD R6, R10, 0x1, R7 ;  /* 0x000000010a067824 */ /* 0x008fca00078e0207 */
[----:B------:R-:W-:Y:S04]  /*2850*/  STS [R3], R6 ;  /* 0x0000000603007388 */ /* 0x000fe80000000800 */
[----:B------:R-:W2:Y:S02]  /*2860*/  LDS R7, [R0] ;  /* 0x0000000000077984 */ /* 0x000ea40000000800 */
[----:B--2---:R-:W-:-:S05]  /*2870*/  IADD3 R7, PT, PT, R10, R7, RZ ;  /* 0x000000070a077210 */ /* 0x004fca0007ffe0ff */
[----:B------:R2:W-:Y:S01]  /*2880*/  STS [R0], R7 ;  /* 0x0000000700007388 */ /* 0x0005e20000000800 */
[----:B------:R-:W-:Y:S05]  /*2890*/  BRA.U !UP1, `(.L_x_10) ;  /* 0x0000000109287547 */ /* 0x000fea000b800000 */
[----:B------:R-:W3:Y:S01]  /*28a0*/  S2UR UR8, SR_CgaCtaId ;  /* 0x00000000000879c3 */ /* 0x000ee20000008800 */
[----:B------:R-:W-:Y:S01]  /*28b0*/  UMOV UR7, 0x400 ;  /* 0x0000040000077882 */ /* 0x000fe20000000000 */
[----:B--2---:R-:W-:Y:S01]  /*28c0*/  VIADD R7, R18, UR6 ;  /* 0x0000000612077c36 */ /* 0x004fe20008000000 */
[----:B------:R-:W-:Y:S01]  /*28d0*/  UIADD3 UR7, UPT, UPT, UR7, 0x110, URZ ;  /* 0x0000011007077890 */ /* 0x000fe2000fffe0ff */
[----:B------:R-:W-:Y:S01]  /*28e0*/  IADD3 R6, PT, PT, R8, 0x20, RZ ;  /* 0x0000002008067810 */ /* 0x000fe20007ffe0ff */
[----:B------:R-:W-:Y:S02]  /*28f0*/  UIADD3 UR5, UPT, UPT, UR5, 0x1, URZ ;  /* 0x0000000105057890 */ /* 0x000fe4000fffe0ff */
[----:B------:R-:W-:Y:S02]  /*2900*/  UIADD3 UR6, UPT, UPT, UR6, 0x20, URZ ;  /* 0x0000002006067890 */ /* 0x000fe4000fffe0ff */
[----:B---3--:R-:W-:-:S06]  /*2910*/  ULEA UR7, UR8, UR7, 0x18 ;  /* 0x0000000708077291 */ /* 0x008fcc000f8ec0ff */
[----:B------:R-:W-:-:S05]  /*2920*/  LEA R7, R7, UR7, 0x2 ;  /* 0x0000000707077c11 */ /* 0x000fca000f8e10ff */
[----:B------:R3:W-:Y:S02]  /*2930*/  STS [R7], R6 ;  /* 0x0000000607007388 */ /* 0x0007e40000000800 */
.L_x_10:
[----:B-1----:R-:W-:Y:S01]  /*2940*/  VIADD R8, R8, 0x80 ;  /* 0x0000008008087836 */ /* 0x002fe20000000000 */
[----:B------:R-:W-:Y:S06]  /*2950*/  BRA.U UP0, `(.L_x_11) ;  /* 0xfffffff500b07547 */ /* 0x000fec000b83ffff */
.L_x_6:
[----:B------:R-:W-:-:S09]  /*2960*/  UISETP.NE.AND UP0, UPT, UR9, URZ, UPT ;  /* 0x000000ff0900728c */ /* 0x000fd2000bf05270 */
[----:B------:R-:W-:Y:S05]  /*2970*/  BRA.U !UP0, `(.L_x_5) ;  /* 0x0000000108ac7547 */ /* 0x000fea000b800000 */
[----:B------:R-:W1:Y:S01]  /*2980*/  LDC.64 R4, c[0x0][0x380] ;  /* 0x0000e000ff047b82 */ /* 0x000e620000000a00 */
[----:B------:R-:W-:Y:S01]  /*2990*/  LEA R9, R9, R18, 0x5 ;  /* 0x0000001209097211 */ /* 0x000fe200078e28ff */
[----:B------:R-:W-:-:S12]  /*29a0*/  UIADD3 UR7, UPT, UPT, -UR9, URZ, URZ ;  /* 0x000000ff09077290 */ /* 0x000fd8000fffe1ff */
.L_x_13:
[----:B------:R-:W-:Y:S01]  /*29b0*/  @!PT LDS RZ, [RZ] ;  /* 0x00000000fffff984 */ /* 0x000fe20000000800 */
[----:B------:R-:W-:Y:S01]  /*29c0*/  @!PT LDS RZ, [RZ] ;  /* 0x00000000fffff984 */ /* 0x000fe20000000800 */
[----:B------:R-:W-:Y:S01]  /*29d0*/  @!PT LDS RZ, [RZ] ;  /* 0x00000000fffff984 */ /* 0x000fe20000000800 */
[----:B------:R-:W-:Y:S01]  /*29e0*/  @!PT LDS RZ, [RZ] ;  /* 0x00000000fffff984 */ /* 0x000fe20000000800 */
[----:B------:R4:W-:Y:S06]  /*29f0*/  MEMBAR.SC.CTA ;  /* 0x0000000000007992 */ /* 0x0009ec0000000000 */
[----:B----4-:R-:W-:Y:S01]  /*2a00*/  BAR.SYNC.DEFER_BLOCKING 0x0 ;  /* 0x0000000000007b1d */ /* 0x010fe20000010000 */
[----:B------:R-:W-:Y:S01]  /*2a10*/  UIADD3 UR7, UPT, UPT, UR7, 0x1, URZ ;  /* 0x0000000107077890 */ /* 0x000fe2000fffe0ff */
[----:B0123--:R-:W-:-:S03]  /*2a20*/  IMAD.WIDE R6, R9, 0x4, R4 ;  /* 0x0000000409067825 */ /* 0x00ffc600078e0204 */
        /* <DEDUP_REMOVED lines=30> */
.L_x_12:
[----:B-1----:R-:W-:Y:S01]  /*2c10*/  VIADD R9, R9, 0x20 ;  /* 0x0000002009097836 */ /* 0x002fe20000000000 */
[----:B------:R-:W-:Y:S06]  /*2c20*/  BRA.U UP1, `(.L_x_13) ;  /* 0xfffffffd01607547 */ /* 0x000fec000b83ffff */
.L_x_5:
[----:B------:R-:W-:Y:S08]  /*2c30*/  BAR.SYNC.DEFER_BLOCKING 0x0 ;  /* 0x0000000000007b1d */ /* 0x000ff00000010000 */
[----:B------:R-:W1:Y:S01]  /*2c40*/  S2UR UR39, SR_CgaCtaId ;  /* 0x00000000002779c3 */ /* 0x000e620000008800 */
[----:B------:R-:W4:Y:S01]  /*2c50*/  S2R R5, SR_LANEID ;  /* 0x0000000000057919 */ /* 0x000f220000000000 */
[----:B------:R-:W-:Y:S01]  /*2c60*/  @!PT LDS RZ, [RZ] ;  /* 0x00000000fffff984 */ /* 0x000fe20000000800 */
[----:B------:R-:W-:Y:S01]  /*2c70*/  @!PT LDS RZ, [RZ] ;  /* 0x00000000fffff984 */ /* 0x000fe20000000800 */
[----:B------:R-:W-:Y:S01]  /*2c80*/  @!PT LDS RZ, [RZ] ;  /* 0x00000000fffff984 */ /* 0x000fe20000000800 */
[----:B------:R-:W-:Y:S01]  /*2c90*/  @!PT LDS RZ, [RZ] ;  /* 0x00000000fffff984 */ /* 0x000fe20000000800 */
[----:B------:R5:W-:Y:S06]  /*2ca0*/  MEMBAR.SC.CTA ;  /* 0x0000000000007992 */ /* 0x000bec0000000000 */
[----:B-----5:R-:W-:Y:S01]  /*2cb0*/  VOTEU.ANY UR6, UPT, PT ;  /* 0x0000000000067886 */ /* 0x020fe200038e0100 */
[----:B------:R-:W-:Y:S01]  /*2cc0*/  UMOV UR38, 0x400 ;  /* 0x0000040000267882 */ /* 0x000fe20000000000 */
[----:B------:R-:W5:Y:S01]  /*2cd0*/  POPC R4, UR6 ;  /* 0x0000000600047d09 */ /* 0x000f620008000000 */
[----:B------:R-:W-:Y:S01]  /*2ce0*/  UFLO.U32 UR7, UR6 ;  /* 0x00000006000772bd */ /* 0x000fe200080e0000 */
[----:B------:R-:W-:Y:S01]  /*2cf0*/  BSSY.RECONVERGENT B6, `(.L_x_14) ;  /* 0x000006f000067945 */ /* 0x000fe20003800200 */
[----:B------:R-:W-:-:S04]  /*2d00*/  UIADD3 UR6, UPT, UPT, UR38, 0x100, URZ ;  /* 0x0000010026067890 */ /* 0x000fc8000fffe0ff */
[----:B----4-:R-:W-:Y:S01]  /*2d10*/  ISETP.EQ.U32.AND P0, PT, R5, UR7, PT ;  /* 0x0000000705007c0c */ /* 0x010fe2000bf02070 */
[----:B-1----:R-:W-:Y:S01]  /*2d20*/  ULEA UR6, UR39, UR6, 0x18 ;  /* 0x0000000627067291 */ /* 0x002fe2000f8ec0ff */
[C---:B-----5:R-:W-:Y:S01]  /*2d30*/  IMAD R5, R4.reuse, UR4, RZ ;  /* 0x0000000404057c24 */ /* 0x060fe2000f8e02ff */
[----:B------:R-:W-:Y:S01]  /*2d40*/  UIADD3 UR4, UPT, UPT, UR38, 0x108, URZ ;  /* 0x0000010826047890 */ /* 0x000fe2000fffe0ff */
[----:B------:R-:W-:-:S09]  /*2d50*/  IMAD R4, R4, UR5, RZ ;  /* 0x0000000504047c24 */ /* 0x000fd2000f8e02ff */
[----:B------:R-:W-:Y:S01]  /*2d60*/  @P0 ATOMS.ADD RZ, [UR6], R5 ;  /* 0x00000005ffff098c */ /* 0x000fe20008000006 */
[----:B------:R-:W-:-:S03]  /*2d70*/  ULEA UR4, UR39, UR4, 0x18 ;  /* 0x0000000427047291 */ /* 0x000fc6000f8ec0ff */
[----:B------:R-:W-:Y:S04]  /*2d80*/  @P0 ATOMS.ADD RZ, [UR6+0x4], R4 ;  /* 0x00000404ffff098c */ /* 0x000fe80008000006 */
[----:B------:R-:W1:Y:S02]  /*2d90*/  LDS R3, [R3] ;  /* 0x0000000003037984 */ /* 0x000e640000000800 */
[----:B-1----:R-:W3:Y:S02]  /*2da0*/  REDUX.SUM UR5, R3 ;  /* 0x00000000030573c4 */ /* 0x002ee4000000c000 */
[----:B---3--:R-:W-:-:S05]  /*2db0*/  MOV R6, UR5 ;  /* 0x0000000500067c02 */ /* 0x008fca0008000f00 */
[----:B------:R-:W-:Y:S04]  /*2dc0*/  @P0 ATOMS.ADD RZ, [UR4], R6 ;  /* 0x00000006ffff098c */ /* 0x000fe80008000004 */
[----:B0-2---:R-:W0:Y:S02]  /*2dd0*/  LDS R0, [R0] ;  /* 0x0000000000007984 */ /* 0x005e240000000800 */
[----:B0-----:R-:W0:Y:S02]  /*2de0*/  REDUX.SUM UR5, R0 ;  /* 0x00000000000573c4 */ /* 0x001e24000000c000 */
[----:B0-----:R-:W-:-:S05]  /*2df0*/  IMAD.U32 R7, RZ, RZ, UR5 ;  /* 0x00000005ff077e24 */ /* 0x001fca000f8e00ff */
[----:B------:R0:W-:Y:S01]  /*2e00*/  @P0 ATOMS.ADD RZ, [UR4+0x4], R7 ;  /* 0x00000407ffff098c */ /* 0x0001e20008000004 */
[----:B------:R-:W-:-:S13]  /*2e10*/  ISETP.NE.AND P0, PT, R18, RZ, PT ;  /* 0x000000ff1200720c */ /* 0x000fda0003f05270 */
[----:B0-----:R-:W-:Y:S05]  /*2e20*/  @P0 BRA `(.L_x_15) ;  /* 0x00000004006c0947 */ /* 0x001fea0003800000 */
[----:B------:R-:W-:Y:S01]  /*2e30*/  ULEA UR4, UR39, UR38, 0x18 ;  /* 0x0000002627047291 */ /* 0x000fe2000f8ec0ff */
[----:B------:R-:W-:Y:S01]  /*2e40*/  MOV R17, 0x0 ;  /* 0x0000000000117802 */ /* 0x000fe20000000f00 */
[----:B------:R-:W-:Y:S01]  /*2e50*/  IMAD.MOV.U32 R7, RZ, RZ, R16 ;  /* 0x000000ffff077224 */ /* 0x000fe200078e0010 */
[----:B------:R-:W-:Y:S02]  /*2e60*/  MOV R6, R2 ;  /* 0x0000000200067202 */ /* 0x000fe40000000f00 */
[----:B------:R0:W1:Y:S04]  /*2e70*/  LDC.64 R8, c[0x4][R17] ;  /* 0x0100000011087b82 */ /* 0x0000680000000a00 */
[----:B------:R-:W2:Y:S02]  /*2e80*/  LDS R0, [UR4+0x100] ;  /* 0x00010004ff007984 */ /* 0x000ea40008000800 */
[----:B------:R-:W3:Y:S02]  /*2e90*/  LDCU.64 UR4, c[0x4][0x10] ;  /* 0x01000200ff0477ac */ /* 0x000ee40008000a00 */
[----:B---3--:R-:W-:Y:S01]  /*2ea0*/  MOV R4, UR4 ;  /* 0x0000000400047c02 */ /* 0x008fe20008000f00 */
[----:B------:R-:W-:Y:S01]  /*2eb0*/  IMAD.U32 R5, RZ, RZ, UR5 ;  /* 0x00000005ff057e24 */ /* 0x000fe2000f8e00ff */
[----:B--2---:R0:W-:Y:S06]  /*2ec0*/  STL [R1], R0 ;  /* 0x0000000001007387 */ /* 0x0041ec0000100800 */
[----:B------:R-:W-:-:S07]  /*2ed0*/  LEPC R20, `(.L_x_16) ;  /* 0x000000001014794e */ /* 0x000fce0000000000 */
[----:B01----:R-:W-:Y:S05]  /*2ee0*/  CALL.ABS.NOINC R8 ;  /* 0x0000000008007343 */ /* 0x003fea0003c00000 */
.L_x_16:
[----:B------:R-:W0:Y:S01]  /*2ef0*/  S2UR UR5, SR_CgaCtaId ;  /* 0x00000000000579c3 */ /* 0x000e220000008800 */
[----:B------:R-:W-:Y:S02]  /*2f00*/  UMOV UR4, 0x400 ;  /* 0x0000040000047882 */ /* 0x000fe40000000000 */
[----:B0-----:R-:W-:-:S09]  /*2f10*/  ULEA UR4, UR5, UR4, 0x18 ;  /* 0x0000000405047291 */ /* 0x001fd2000f8ec0ff */
[----:B------:R-:W0:Y:S02]  /*2f20*/  LDS R0, [UR4+0x104] ;  /* 0x00010404ff007984 */ /* 0x000e240008000800 */
[----:B0-----:R-:W-:-:S13]  /*2f30*/  ISETP.GE.AND P0, PT, R0, 0x1, PT ;  /* 0x000000010000780c */ /* 0x001fda0003f06270 */
[----:B------:R-:W-:Y:S05]  /*2f40*/  @!P0 BRA `(.L_x_17) ;  /* 0x0000000000288947 */ /* 0x000fea0003800000 */
[----:B------:R0:W-:Y:S01]  /*2f50*/  STL [R1], R0 ;  /* 0x0000000001007387 */ /* 0x0001e20000100800 */
[----:B------:R0:W1:Y:S01]  /*2f60*/  LDC.64 R8, c[0x4][R17] ;  /* 0x0100000011087b82 */ /* 0x0000620000000a00 */
[----:B------:R-:W2:Y:S01]  /*2f70*/  LDCU.64 UR4, c[0x4][0x18] ;  /* 0x01000300ff0477ac */ /* 0x000ea20008000a00 */
[----:B------:R-:W-:Y:S01]  /*2f80*/  MOV R6, R2 ;  /* 0x0000000200067202 */ /* 0x000fe20000000f00 */
[----:B------:R-:W-:Y:S01]  /*2f90*/  IMAD.MOV.U32 R7, RZ, RZ, R16 ;  /* 0x000000ffff077224 */ /* 0x000fe200078e0010 */
[----:B--2---:R-:W-:Y:S01]  /*2fa0*/  MOV R4, UR4 ;  /* 0x0000000400047c02 */ /* 0x004fe20008000f00 */
[----:B0-----:R-:W-:-:S07]  /*2fb0*/  IMAD.U32 R5, RZ, RZ, UR5 ;  /* 0x00000005ff057e24 */ /* 0x001fce000f8e00ff */
[----:B------:R-:W-:-:S07]  /*2fc0*/  LEPC R20, `(.L_x_18) ;  /* 0x000000001014794e */ /* 0x000fce0000000000 */
[----:B-1----:R-:W-:Y:S05]  /*2fd0*/  CALL.ABS.NOINC R8 ;  /* 0x0000000008007343 */ /* 0x002fea0003c00000 */
.L_x_18:
[----:B------:R-:W-:Y:S05]  /*2fe0*/  BRA `(.L_x_19) ;  /* 0x0000000000287947 */ /* 0x000fea0003800000 */
.L_x_17:
[----:B------:R-:W-:Y:S01]  /*2ff0*/  MOV R3, 0x0 ;  /* 0x0000000000037802 */ /* 0x000fe20000000f00 */
[----:B------:R0:W-:Y:S01]  /*3000*/  STL [R1], R0 ;  /* 0x0000000001007387 */ /* 0x0001e20000100800 */
[----:B------:R-:W1:Y:S01]  /*3010*/  LDCU.64 UR4, c[0x4][0x20] ;  /* 0x01000400ff0477ac */ /* 0x000e620008000a00 */
[----:B------:R-:W-:Y:S01]  /*3020*/  MOV R6, R2 ;  /* 0x0000000200067202 */ /* 0x000fe20000000f00 */
[----:B------:R0:W2:Y:S01]  /*3030*/  LDC.64 R8, c[0x4][R3] ;  /* 0x0100000003087b82 */ /* 0x0000a20000000a00 */
[----:B------:R-:W-:Y:S01]  /*3040*/  IMAD.MOV.U32 R7, RZ, RZ, R16 ;  /* 0x000000ffff077224 */ /* 0x000fe200078e0010 */
[----:B-1----:R-:W-:Y:S01]  /*3050*/  MOV R4, UR4 ;  /* 0x0000000400047c02 */ /* 0x002fe20008000f00 */
[----:B0-----:R-:W-:-:S07]  /*3060*/  IMAD.U32 R5, RZ, RZ, UR5 ;  /* 0x00000005ff057e24 */ /* 0x001fce000f8e00ff */
[----:B------:R-:W-:-:S07]  /*3070*/  LEPC R20, `(.L_x_19) ;  /* 0x000000001014794e */ /* 0x000fce0000000000 */
[----:B--2---:R-:W-:Y:S05]  /*3080*/  CALL.ABS.NOINC R8 ;  /* 0x0000000008007343 */ /* 0x004fea0003c00000 */
.L_x_19:
[----:B------:R-:W0:Y:S01]  /*3090*/  S2UR UR5, SR_CgaCtaId ;  /* 0x00000000000579c3 */ /* 0x000e220000008800 */
[----:B------:R-:W-:Y:S01]  /*30a0*/  UMOV UR4, 0x400 ;  /* 0x0000040000047882 */ /* 0x000fe20000000000 */
[----:B------:R-:W-:Y:S01]  /*30b0*/  MOV R17, 0x0 ;  /* 0x0000000000117802 */ /* 0x000fe20000000f00 */
[----:B------:R-:W1:Y:S01]  /*30c0*/  LDCU.64 UR6, c[0x4][0x28] ;  /* 0x01000500ff0677ac */ /* 0x000e620008000a00 */
[----:B------:R-:W-:Y:S01]  /*30d0*/  MOV R6, R2 ;  /* 0x0000000200067202 */ /* 0x000fe20000000f00 */
[----:B------:R-:W-:-:S03]  /*30e0*/  IMAD.MOV.U32 R7, RZ, RZ, R16 ;  /* 0x000000ffff077224 */ /* 0x000fc600078e0010 */
[----:B------:R2:W3:Y:S01]  /*30f0*/  LDC.64 R8, c[0x4][R17] ;  /* 0x0100000011087b82 */ /* 0x0004e20000000a00 */
[----:B-1----:R-:W-:Y:S01]  /*3100*/  MOV R4, UR6 ;  /* 0x0000000600047c02 */ /* 0x002fe20008000f00 */
[----:B------:R-:W-:Y:S01]  /*3110*/  IMAD.U32 R5, RZ, RZ, UR7 ;  /* 0x00000007ff057e24 */ /* 0x000fe2000f8e00ff */
[----:B0-----:R-:W-:-:S09]  /*3120*/  ULEA UR4, UR5, UR4, 0x18 ;  /* 0x0000000405047291 */ /* 0x001fd2000f8ec0ff */
[----:B------:R-:W0:Y:S04]  /*3130*/  LDS R0, [UR4+0x108] ;  /* 0x00010804ff007984 */ /* 0x000e280008000800 */
[----:B------:R-:W-:Y:S04]  /*3140*/  STS.64 [UR4+0x100], RZ ;  /* 0x000100ffff007988 */ /* 0x000fe80008000a04 */
[----:B0--3--:R2:W-:Y:S02]  /*3150*/  STL [R1], R0 ;  /* 0x0000000001007387 */ /* 0x0095e40000100800 */
[----:B------:R-:W-:-:S07]  /*3160*/  LEPC R20, `(.L_x_20) ;  /* 0x000000001014794e */ /* 0x000fce0000000000 */
[----:B--2---:R-:W-:Y:S05]  /*3170*/  CALL.ABS.NOINC R8 ;  /* 0x0000000008007343 */ /* 0x004fea0003c00000 */
.L_x_20:
[----:B------:R-:W0:Y:S01]  /*3180*/  S2UR UR5, SR_CgaCtaId ;  /* 0x00000000000579c3 */ /* 0x000e220000008800 */
[----:B------:R-:W-:Y:S01]  /*3190*/  UMOV UR4, 0x400 ;  /* 0x0000040000047882 */ /* 0x000fe20000000000 */
[----:B------:R-:W-:Y:S01]  /*31a0*/  MOV R6, R2 ;  /* 0x0000000200067202 */ /* 0x000fe20000000f00 */
[----:B------:R-:W-:-:S05]  /*31b0*/  IMAD.MOV.U32 R7, RZ, RZ, R16 ;  /* 0x000000ffff077224 */ /* 0x000fca00078e0010 */
[----:B------:R1:W2:Y:S01]  /*31c0*/  LDC.64 R8, c[0x4][R17] ;  /* 0x0100000011087b82 */ /* 0x0002a20000000a00 */
[----:B0-----:R-:W-:-:S09]  /*31d0*/  ULEA UR4, UR5, UR4, 0x18 ;  /* 0x0000000405047291 */ /* 0x001fd2000f8ec0ff */
[----:B------:R-:W0:Y:S02]  /*31e0*/  LDS R0, [UR4+0x10c] ;  /* 0x00010c04ff007984 */ /* 0x000e240008000800 */
[----:B------:R-:W3:Y:S02]  /*31f0*/  LDCU.64 UR4, c[0x4][0x30] ;  /* 0x01000600ff0477ac */ /* 0x000ee40008000a00 */
[----:B---3--:R-:W-:Y:S01]  /*3200*/  MOV R4, UR4 ;  /* 0x0000000400047c02 */ /* 0x008fe20008000f00 */
[----:B------:R-:W-:Y:S01]  /*3210*/  IMAD.U32 R5, RZ, RZ, UR5 ;  /* 0x00000005ff057e24 */ /* 0x000fe2000f8e00ff */
[----:B0-2---:R1:W-:Y:S06]  /*3220*/  STL [R1], R0 ;  /* 0x0000000001007387 */ /* 0x0053ec0000100800 */
[----:B------:R-:W-:-:S07]  /*3230*/  LEPC R20, `(.L_x_21) ;  /* 0x000000001014794e */ /* 0x000fce0000000000 */
[----:B-1----:R-:W-:Y:S05]  /*3240*/  CALL.ABS.NOINC R8 ;  /* 0x0000000008007343 */ /* 0x002fea0003c00000 */
.L_x_21:
[----:B------:R-:W0:Y:S01]  /*3250*/  LDC.64 R8, c[0x0][0x380] ;  /* 0x0000e000ff087b82 */ /* 0x000e220000000a00 */
[----:B------:R-:W1:Y:S01]  /*3260*/  LDCU.64 UR4, c[0x4][0x38] ;  /* 0x01000700ff0477ac */ /* 0x000e620008000a00 */
[----:B------:R-:W-:Y:S01]  /*3270*/  MOV R6, R2 ;  /* 0x0000000200067202 */ /* 0x000fe20000000f00 */
[----:B------:R-:W-:-:S05]  /*3280*/  IMAD.MOV.U32 R7, RZ, RZ, R16 ;  /* 0x000000ffff077224 */ /* 0x000fca00078e0010 */
[----:B------:R2:W3:Y:S01]  /*3290*/  LDC.64 R10, c[0x4][R17] ;  /* 0x01000000110a7b82 */ /* 0x0004e20000000a00 */
[----:B-1----:R-:W-:Y:S01]  /*32a0*/  MOV R4, UR4 ;  /* 0x0000000400047c02 */ /* 0x002fe20008000f00 */
[----:B------:R-:W-:Y:S01]  /*32b0*/  IMAD.U32 R5, RZ, RZ, UR5 ;  /* 0x00000005ff057e24 */ /* 0x000fe2000f8e00ff */
[----:B0-----:R2:W-:Y:S06]  /*32c0*/  STL.64 [R1], R8 ;  /* 0x0000000801007387 */ /* 0x0015ec0000100a00 */
[----:B------:R-:W-:-:S07]  /*32d0*/  LEPC R20, `(.L_x_22) ;  /* 0x000000001014794e */ /* 0x000fce0000000000 */
[----:B--23--:R-:W-:Y:S05]  /*32e0*/  CALL.ABS.NOINC R10 ;  /* 0x000000000a007343 */ /* 0x00cfea0003c00000 */
.L_x_22:
[----:B------:R-:W0:Y:S01]  /*32f0*/  LDCU.64 UR6, c[0x0][0x398] ;  /* 0x00007300ff0677ac */ /* 0x000e220008000a00 */
[----:B------:R1:W2:Y:S01]  /*3300*/  LDC.64 R10, c[0x4][R17] ;  /* 0x01000000110a7b82 */ /* 0x0002a20000000a00 */
[----:B------:R-:W-:Y:S01]  /*3310*/  MOV R6, R2 ;  /* 0x0000000200067202 */ /* 0x000fe20000000f00 */
[----:B------:R-:W-:Y:S01]  /*3320*/  IMAD.MOV.U32 R7, RZ, RZ, R16 ;  /* 0x000000ffff077224 */ /* 0x000fe200078e0010 */
[----:B------:R-:W0:Y:S02]  /*3330*/  LDCU.64 UR4, c[0x0][0x380] ;  /* 0x00007000ff0477ac */ /* 0x000e240008000a00 */
[----:B0-----:R-:W-:-:S04]  /*3340*/  ULEA UR4, UP0, UR6, UR4, 0x2 ;  /* 0x0000000406047291 */ /* 0x001fc8000f8010ff */
[----:B------:R-:W-:Y:S02]  /*3350*/  ULEA.HI.X UR5, UR6, UR5, UR7, 0x2, UP0 ;  /* 0x0000000506057291 */ /* 0x000fe400080f1407 */
[----:B------:R-:W-:-:S04]  /*3360*/  MOV R8, UR4 ;  /* 0x0000000400087c02 */ /* 0x000fc80008000f00 */
[----:B------:R-:W-:-:S05]  /*3370*/  IMAD.U32 R9, RZ, RZ, UR5 ;  /* 0x00000005ff097e24 */ /* 0x000fca000f8e00ff */
[----:B------:R1:W-:Y:S01]  /*3380*/  STL.64 [R1], R8 ;  /* 0x0000000801007387 */ /* 0x0003e20000100a00 */
[----:B------:R-:W0:Y:S02]  /*3390*/  LDCU.64 UR4, c[0x4][0x40] ;  /* 0x01000800ff0477ac */ /* 0x000e240008000a00 */
[----:B0-----:R-:W-:Y:S01]  /*33a0*/  MOV R4, UR4 ;  /* 0x0000000400047c02 */ /* 0x001fe20008000f00 */
[----:B-12---:R-:W-:-:S07]  /*33b0*/  IMAD.U32 R5, RZ, RZ, UR5 ;  /* 0x00000005ff057e24 */ /* 0x006fce000f8e00ff */
[----:B------:R-:W-:-:S07]  /*33c0*/  LEPC R20, `(.L_x_15) ;  /* 0x000000001014794e */ /* 0x000fce0000000000 */
[----:B------:R-:W-:Y:S05]  /*33d0*/  CALL.ABS.NOINC R10 ;  /* 0x000000000a007343 */ /* 0x000fea0003c00000 */
.L_x_15:
[----:B------:R-:W-:Y:S05]  /*33e0*/  BSYNC.RECONVERGENT B6 ;  /* 0x0000000000067941 */ /* 0x000fea0003800200 */
.L_x_14:
[----:B------:R-:W0:Y:S01]  /*33f0*/  S2UR UR5, SR_CgaCtaId ;  /* 0x00000000000579c3 */ /* 0x000e220000008800 */
[----:B------:R-:W-:Y:S02]  /*3400*/  UMOV UR4, 0x400 ;  /* 0x0000040000047882 */ /* 0x000fe40000000000 */
[----:B0-----:R-:W-:-:S09]  /*3410*/  ULEA UR6, UR5, UR4, 0x18 ;  /* 0x0000000405067291 */ /* 0x001fd2000f8ec0ff */
[----:B------:R-:W0:Y:S02]  /*3420*/  LDS R0, [UR6+0x104] ;  /* 0x00010406ff007984 */ /* 0x000e240008000800 */
[----:B0-----:R-:W-:-:S13]  /*3430*/  ISETP.GT.AND P0, PT, R0, 0x40, PT ;  /* 0x000000400000780c */ /* 0x001fda0003f04270 */
[----:B------:R-:W-:Y:S05]  /*3440*/  @P0 EXIT ;  /* 0x000000000000094d */ /* 0x000fea0003800000 */
[----:B------:R-:W-:Y:S01]  /*3450*/  UIADD3 UR4, UPT, UPT, UR4, 0x110, URZ ;  /* 0x0000011004047890 */ /* 0x000fe2000fffe0ff */
[----:B------:R-:W0:Y:S01]  /*3460*/  LDC.64 R2, c[0x0][0x388] ;  /* 0x0000e200ff027b82 */ /* 0x000e220000000a00 */
[----:B------:R-:W-:Y:S02]  /*3470*/  IADD3 R9, PT, PT, R18, 0x20, RZ ;  /* 0x0000002012097810 */ /* 0x000fe40007ffe0ff */
[----:B------:R-:W-:-:S06]  /*3480*/  ULEA UR4, UR5, UR4, 0x18 ;  /* 0x0000000405047291 */ /* 0x000fcc000f8ec0ff */
[----:B------:R-:W-:-:S05]  /*3490*/  LEA R0, R18, UR4, 0x2 ;  /* 0x0000000412007c11 */ /* 0x000fca000f8e10ff */
[----:B------:R-:W1:Y:S01]  /*34a0*/  LDS R7, [R0] ;  /* 0x0000000000077984 */ /* 0x000e620000000800 */
[----:B------:R-:W2:Y:S03]  /*34b0*/  LDCU.64 UR4, c[0x0][0x388] ;  /* 0x00007100ff0477ac */ /* 0x000ea60008000a00 */
[----:B------:R-:W3:Y:S01]  /*34c0*/  LDS R11, [R0+0x80] ;  /* 0x00008000000b7984 */ /* 0x000ee20000000800 */
[----:B0-----:R-:W-:Y:S01]  /*34d0*/  IMAD.WIDE.U32 R2, R9, 0x4, R2 ;  /* 0x0000000409027825 */ /* 0x001fe200078e0002 */
[----:B--2---:R-:W-:-:S04]  /*34e0*/  LEA R4, P0, R18, UR4, 0x2 ;  /* 0x0000000412047c11 */ /* 0x004fc8000f8010ff */
[----:B------:R-:W-:-:S05]  /*34f0*/  LEA.HI.X R5, R18, UR5, RZ, 0x2, P0 ;  /* 0x0000000512057c11 */ /* 0x000fca00080f14ff */
[----:B-1----:R-:W-:Y:S04]  /*3500*/  STG.E desc[UR36][R4.64], R7 ;  /* 0x0000000704007986 */ /* 0x002fe8000c101924 */
[----:B---3--:R-:W-:Y:S01]  /*3510*/  STG.E desc[UR36][R2.64], R11 ;  /* 0x0000000b02007986 */ /* 0x008fe2000c101924 */
[----:B------:R-:W-:Y:S05]  /*3520*/  EXIT ;  /* 0x000000000000794d */ /* 0x000fea0003800000 */
.L_x_23:
[----:B------:R-:W-:-:S00]  /*3530*/  BRA `(.L_x_23) ;  /* 0xfffffffc00fc7947 */ /* 0x000fc0000383ffff */
[----:B------:R-:W-:-:S00]  /*3540*/  NOP ;  /* 0x0000000000007918 */ /* 0x000fc00000000000 */
        /* <DEDUP_REMOVED lines=11> */
.L_x_34:


//--------------------- .text._Z10printTimesPiS_i --------------------------
	.section	.text._Z10printTimesPiS_i,"ax",@progbits
	.align	128
        .global         _Z10printTimesPiS_i
        .type           _Z10printTimesPiS_i,@function
        .size           _Z10printTimesPiS_i,(.L_x_35 - _Z10printTimesPiS_i)
        .other          _Z10printTimesPiS_i,@"STO_CUDA_ENTRY STV_DEFAULT"
_Z10printTimesPiS_i:
.text._Z10printTimesPiS_i:
[----:B------:R-:W0:Y:S01]  /*0000*/  LDC R1, c[0x0][0x37c] ;  /* 0x0000df00ff017b82 */ /* 0x000e220000000800 */
[----:B------:R-:W1:Y:S01]  /*0010*/  S2R R0, SR_TID.X ;  /* 0x0000000000007919 */ /* 0x000e620000002100 */
[----:B------:R-:W2:Y:S06]  /*0020*/  LDCU UR5, c[0x0][0x2fc] ;  /* 0x00005f80ff0577ac */ /* 0x000eac0008000800 */
[----:B------:R-:W1:Y:S01]  /*0030*/  S2UR UR4, SR_CTAID.X ;  /* 0x00000000000479c3 */ /* 0x000e620000002500 */
[----:B0-----:R-:W-:Y:S01]  /*0040*/  VIADD R1, R1, 0xfffffff0 ;  /* 0xfffffff001017836 */ /* 0x001fe20000000000 */
[----:B------:R-:W0:Y:S06]  /*0050*/  LDCU.64 UR36, c[0x0][0x358] ;  /* 0x00006b00ff2477ac */ /* 0x000e2c0008000a00 */
[----:B------:R-:W1:Y:S08]  /*0060*/  LDC R3, c[0x0][0x360] ;  /* 0x0000d800ff037b82 */ /* 0x000e700000000800 */
[----:B------:R-:W3:Y:S01]  /*0070*/  LDC.64 R16, c[0x0][0x388] ;  /* 0x0000e200ff107b82 */ /* 0x000ee20000000a00 */
[----:B-1----:R-:W-:-:S04]  /*0080*/  IMAD R3, R3, UR4, R0 ;  /* 0x0000000403037c24 */ /* 0x002fc8000f8e0200 */
[----:B---3--:R-:W-:-:S05]  /*0090*/  IMAD.WIDE R16, R3, 0x4, R16 ;  /* 0x0000000403107825 */ /* 0x008fca00078e0210 */
[----:B0-----:R-:W3:Y:S01]  /*00a0*/  LDG.E R0, desc[UR36][R16.64] ;  /* 0x0000002410007981 */ /* 0x001ee2000c1e1900 */
[----:B------:R-:W0:Y:S01]  /*00b0*/  LDCU UR4, c[0x0][0x2f8] ;  /* 0x00005f00ff0477ac */ /* 0x000e220008000800 */
[----:B------:R-:W-:Y:S01]  /*00c0*/  BSSY.RECONVERGENT B6, `(.L_x_24) ;  /* 0x0000012000067945 */ /* 0x000fe20003800200 */
[----:B0-----:R-:W-:-:S05]  /*00d0*/  IADD3 R2, P1, PT, R1, UR4, RZ ;  /* 0x0000000401027c10 */ /* 0x001fca000ff3e0ff */
[----:B--2---:R-:W-:Y:S01]  /*00e0*/  IMAD.X R18, RZ, RZ, UR5, P1 ;  /* 0x00000005ff127e24 */ /* 0x004fe200088e06ff */
[----:B---3--:R-:W-:-:S13]  /*00f0*/  ISETP.NE.AND P0, PT, R0, RZ, PT ;  /* 0x000000ff0000720c */ /* 0x008fda0003f05270 */
[----:B------:R-:W-:Y:S05]  /*0100*/  @!P0 BRA `(.L_x_25) ;  /* 0x0000000000348947 */ /* 0x000fea0003800000 */
[----:B------:R-:W0:Y:S01]  /*0110*/  LDC.64 R8, c[0x0][0x380] ;  /* 0x0000e000ff087b82 */ /* 0x000e220000000a00 */
[----:B------:R-:W-:Y:S01]  /*0120*/  MOV R3, 0x0 ;  /* 0x0000000000037802 */ /* 0x000fe20000000f00 */
[----:B------:R1:W-:Y:S01]  /*0130*/  STL [R1], R0 ;  /* 0x0000000001007387 */ /* 0x0003e20000100800 */
[----:B------:R-:W2:Y:S01]  /*0140*/  LDCU.64 UR4, c[0x4][0x8] ;  /* 0x01000100ff0477ac */ /* 0x000ea20008000a00 */
[----:B------:R-:W-:Y:S01]  /*0150*/  IMAD.MOV.U32 R6, RZ, RZ, R2 ;  /* 0x000000ffff067224 */ /* 0x000fe200078e0002 */
[----:B------:R-:W-:-:S03]  /*0160*/  MOV R7, R18 ;  /* 0x0000001200077202 */ /* 0x000fc60000000f00 */
[----:B------:R1:W3:Y:S01]  /*0170*/  LDC.64 R10, c[0x4][R3] ;  /* 0x01000000030a7b82 */ /* 0x0002e20000000a00 */
[----:B--2---:R-:W-:Y:S01]  /*0180*/  MOV R4, UR4 ;  /* 0x0000000400047c02 */ /* 0x004fe20008000f00 */
[----:B------:R-:W-:Y:S02]  /*0190*/  IMAD.U32 R5, RZ, RZ, UR5 ;  /* 0x00000005ff057e24 */ /* 0x000fe4000f8e00ff */
[----:B0-----:R-:W-:-:S05]  /*01a0*/  IMAD.WIDE R8, R0, 0x4, R8 ;  /* 0x0000000400087825 */ /* 0x001fca00078e0208 */
[----:B------:R1:W-:Y:S02]  /*01b0*/  STL.64 [R1+0x8], R8 ;  /* 0x0000080801007387 */ /* 0x0003e40000100a00 */
[----:B------:R-:W-:-:S07]  /*01c0*/  LEPC R20, `(.L_x_25) ;  /* 0x000000001014794e */ /* 0x000fce0000000000 */
[----:B-1-3--:R-:W-:Y:S05]  /*01d0*/  CALL.ABS.NOINC R10 ;  /* 0x000000000a007343 */ /* 0x00afea0003c00000 */
.L_x_25:
[----:B------:R-:W-:Y:S05]  /*01e0*/  BSYNC.RECONVERGENT B6 ;  /* 0x0000000000067941 */ /* 0x000fea0003800200 */
.L_x_24:
[----:B------:R-:W2:Y:S01]  /*01f0*/  LDG.E R0, desc[UR36][R16.64+0x80] ;  /* 0x0000802410007981 */ /* 0x000ea2000c1e1900 */
[----:B------:R-:W-:Y:S01]  /*0200*/  BSSY.RECONVERGENT B6, `(.L_x_26) ;  /* 0x0000010000067945 */ /* 0x000fe20003800200 */
[----:B--2---:R-:W-:-:S13]  /*0210*/  ISETP.NE.AND P0, PT, R0, RZ, PT ;  /* 0x000000ff0000720c */ /* 0x004fda0003f05270 */
[----:B------:R-:W-:Y:S05]  /*0220*/  @!P0 BRA `(.L_x_27) ;  /* 0x0000000000348947 */ /* 0x000fea0003800000 */
[----:B------:R-:W0:Y:S01]  /*0230*/  LDC.64 R8, c[0x0][0x380] ;  /* 0x0000e000ff087b82 */ /* 0x000e220000000a00 */
[----:B------:R-:W-:Y:S01]  /*0240*/  MOV R3, 0x0 ;  /* 0x0000000000037802 */ /* 0x000fe20000000f00 */
[----:B------:R1:W-:Y:S01]  /*0250*/  STL [R1], R0 ;  /* 0x0000000001007387 */ /* 0x0003e20000100800 */
[----:B------:R-:W2:Y:S01]  /*0260*/  LDCU.64 UR4, c[0x4][0x8] ;  /* 0x01000100ff0477ac */ /* 0x000ea20008000a00 */
[----:B------:R-:W-:Y:S01]  /*0270*/  MOV R6, R2 ;  /* 0x0000000200067202 */ /* 0x000fe20000000f00 */
[----:B------:R-:W-:-:S03]  /*0280*/  IMAD.MOV.U32 R7, RZ, RZ, R18 ;  /* 0x000000ffff077224 */ /* 0x000fc600078e0012 */
[----:B------:R1:W3:Y:S01]  /*0290*/  LDC.64 R10, c[0x4][R3] ;  /* 0x01000000030a7b82 */ /* 0x0002e20000000a00 */
[----:B--2---:R-:W-:Y:S02]  /*02a0*/  IMAD.U32 R4, RZ, RZ, UR4 ;  /* 0x00000004ff047e24 */ /* 0x004fe4000f8e00ff */
[----:B------:R-:W-:Y:S02]  /*02b0*/  IMAD.U32 R5, RZ, RZ, UR5 ;  /* 0x00000005ff057e24 */ /* 0x000fe4000f8e00ff */
[----:B0-----:R-:W-:-:S05]  /*02c0*/  IMAD.WIDE R8, R0, 0x4, R8 ;  /* 0x0000000400087825 */ /* 0x001fca00078e0208 */
[----:B------:R1:W-:Y:S02]  /*02d0*/  STL.64 [R1+0x8], R8 ;  /* 0x0000080801007387 */ /* 0x0003e40000100a00 */
[----:B------:R-:W-:-:S07]  /*02e0*/  LEPC R20, `(.L_x_27) ;  /* 0x000000001014794e */ /* 0x000fce0000000000 */
[----:B-1-3--:R-:W-:Y:S05]  /*02f0*/  CALL.ABS.NOINC R10 ;  /* 0x000000000a007343 */ /* 0x00afea0003c00000 */
.L_x_27:
[----:B------:R-:W-:Y:S05]  /*0300*/  BSYNC.RECONVERGENT B6 ;  /* 0x0000000000067941 */ /* 0x000fea0003800200 */
.L_x_26:
        /* <DEDUP_REMOVED lines=11> */
[----:B--2---:R-:W-:Y:S01]  /*03c0*/  IMAD.U32 R4, RZ, RZ, UR4 ;  /* 0x00000004ff047e24 */ /* 0x004fe2000f8e00ff */
[----:B------:R-:W-:Y:S01]  /*03d0*/  MOV R5, UR5 ;  /* 0x0000000500057c02 */ /* 0x000fe20008000f00 */
[----:B0-----:R-:W-:-:S05]  /*03e0*/  IMAD.WIDE R8, R0, 0x4, R8 ;  /* 0x0000000400087825 */ /* 0x001fca00078e0208 */
[----:B------:R1:W-:Y:S02]  /*03f0*/  STL.64 [R1+0x8], R8 ;  /* 0x0000080801007387 */ /* 0x0003e40000100a00 */
[----:B------:R-:W-:-:S07]  /*0400*/  LEPC R20, `(.L_x_29) ;  /* 0x000000001014794e */ /* 0x000fce0000000000 */
[----:B-1-3--:R-:W-:Y:S05]  /*0410*/  CALL.ABS.NOINC R10 ;  /* 0x000000000a007343 */ /* 0x00afea0003c00000 */
.L_x_29:
[----:B------:R-:W-:Y:S05]  /*0420*/  BSYNC.RECONVERGENT B6 ;  /* 0x0000000000067941 */ /* 0x000fea0003800200 */
.L_x_28:
[----:B------:R-:W2:Y:S02]  /*0430*/  LDG.E R16, desc[UR36][R16.64+0x180] ;  /* 0x0001802410107981 */ /* 0x000ea4000c1e1900 */
[----:B--2---:R-:W-:-:S13]  /*0440*/  ISETP.NE.AND P0, PT, R16, RZ, PT ;  /* 0x000000ff1000720c */ /* 0x004fda0003f05270 */
[----:B------:R-:W-:Y:S05]  /*0450*/  @!P0 EXIT ;  /* 0x000000000000894d */ /* 0x000fea0003800000 */
        /* <DEDUP_REMOVED lines=13> */
.L_x_30:
[----:B------:R-:W-:Y:S05]  /*0530*/  EXIT ;  /* 0x000000000000794d */ /* 0x000fea0003800000 */
.L_x_31:
        /* <DEDUP_REMOVED lines=12> */
.L_x_35:


//--------------------- .text._Z5flushPi          --------------------------
	.section	.text._Z5flushPi,"ax",@progbits
	.align	128
        .global         _Z5flushPi
        .type           _Z5flushPi,@function
        .size           _Z5flushPi,(.L_x_36 - _Z5flushPi)
        .other          _Z5flushPi,@"STO_CUDA_ENTRY STV_DEFAULT"
_Z5flushPi:
.text._Z5flushPi:
[----:B------:R-:W-:Y:S01]  /*0000*/  LDC R1, c[0x0][0x37c] ;  /* 0x0000df00ff017b82 */ /* 0x000fe20000000800 */
[----:B------:R-:W0:Y:S07]  /*0010*/  S2R R0, SR_TID.X ;  /* 0x0000000000007919 */ /* 0x000e2e0000002100 */
[----:B------:R-:W0:Y:S01]  /*0020*/  S2UR UR4, SR_CTAID.X ;  /* 0x00000000000479c3 */ /* 0x000e220000002500 */
[----:B------:R-:W1:Y:S07]  /*0030*/  LDCU.64 UR6, c[0x0][0x358] ;  /* 0x00006b00ff0677ac */ /* 0x000e6e0008000a00 */
[----:B------:R-:W0:Y:S08]  /*0040*/  LDC R5, c[0x0][0x360] ;  /* 0x0000d800ff057b82 */ /* 0x000e300000000800 */
[----:B------:R-:W2:Y:S01]  /*0050*/  LDC.64 R2, c[0x0][0x380] ;  /* 0x0000e000ff027b82 */ /* 0x000ea20000000a00 */
[----:B0-----:R-:W-:Y:S01]  /*0060*/  IMAD R5, R5, UR4, R0 ;  /* 0x0000000405057c24 */ /* 0x001fe2000f8e0200 */
[----:B------:R-:W-:-:S04]  /*0070*/  UMOV UR4, 0x2000 ;  /* 0x0000200000047882 */ /* 0x000fc80000000000 */
[----:B-1----:R-:W-:-:S07]  /*0080*/  IADD3 R5, PT, PT, R5, 0x2000, RZ ;  /* 0x0000200005057810 */ /* 0x002fce0007ffe0ff */
.L_x_32:
[----:B-1----:R-:W-:-:S05]  /*0090*/  IADD3 R7, PT, PT, R5, -0x2000, RZ ;  /* 0xffffe00005077810 */ /* 0x002fca0007ffe0ff */
[----:B--2---:R-:W-:-:S05]  /*00a0*/  IMAD.WIDE.U32 R6, R7, 0x4, R2 ;  /* 0x0000000407067825 */ /* 0x004fca00078e0002 */
[----:B------:R-:W2:Y:S01]  /*00b0*/  LDG.E R0, desc[UR6][R6.64] ;  /* 0x0000000606007981 */ /* 0x000ea2000c1e1900 */
[----:B------:R-:W-:-:S05]  /*00c0*/  IADD3 R9, PT, PT, R5, -0x1c00, RZ ;  /* 0xffffe40005097810 */ /* 0x000fca0007ffe0ff */
[----:B------:R-:W-:-:S04]  /*00d0*/  IMAD.WIDE.U32 R8, R9, 0x4, R2 ;  /* 0x0000000409087825 */ /* 0x000fc800078e0002 */
[----:B--2---:R-:W-:-:S05]  /*00e0*/  VIADD R15, R0, 0x1 ;  /* 0x00000001000f7836 */ /* 0x004fca0000000000 */
[----:B------:R0:W-:Y:S04]  /*00f0*/  STG.E desc[UR6][R6.64], R15 ;  /* 0x0000000f06007986 */ /* 0x0001e8000c101906 */
[----:B------:R-:W2:Y:S01]  /*0100*/  LDG.E R0, desc[UR6][R8.64] ;  /* 0x0000000608007981 */ /* 0x000ea2000c1e1900 */
[----:B------:R-:W-:-:S05]  /*0110*/  IADD3 R11, PT, PT, R5, -0x1800, RZ ;  /* 0xffffe800050b7810 */ /* 0x000fca0007ffe0ff */
[----:B------:R-:W-:Y:S01]  /*0120*/  IMAD.WIDE.U32 R10, R11, 0x4, R2 ;  /* 0x000000040b0a7825 */ /* 0x000fe200078e0002 */
[----:B--2---:R-:W-:-:S05]  /*0130*/  IADD3 R17, PT, PT, R0, 0x1, RZ ;  /* 0x0000000100117810 */ /* 0x004fca0007ffe0ff */
[----:B------:R1:W-:Y:S04]  /*0140*/  STG.E desc[UR6][R8.64], R17 ;  /* 0x0000001108007986 */ /* 0x0003e8000c101906 */
[----:B------:R-:W2:Y:S01]  /*0150*/  LDG.E R0, desc[UR6][R10.64] ;  /* 0x000000060a007981 */ /* 0x000ea2000c1e1900 */
[----:B------:R-:W-:-:S04]  /*0160*/  VIADD R13, R5, 0xffffec00 ;  /* 0xffffec00050d7836 */ /* 0x000fc80000000000 */
[----:B------:R-:W-:Y:S01]  /*0170*/  IMAD.WIDE.U32 R12, R13, 0x4, R2 ;  /* 0x000000040d0c7825 */ /* 0x000fe200078e0002 */
[----:B--2---:R-:W-:-:S05]  /*0180*/  IADD3 R19, PT, PT, R0, 0x1, RZ ;  /* 0x0000000100137810 */ /* 0x004fca0007ffe0ff */
[----:B------:R2:W-:Y:S04]  /*0190*/  STG.E desc[UR6][R10.64], R19 ;  /* 0x000000130a007986 */ /* 0x0005e8000c101906 */
[----:B------:R-:W3:Y:S01]  /*01a0*/  LDG.E R0, desc[UR6][R12.64] ;  /* 0x000000060c007981 */ /* 0x000ee2000c1e1900 */
[----:B0-----:R-:W-:-:S05]  /*01b0*/  IADD3 R7, PT, PT, R5, -0x1000, RZ ;  /* 0xfffff00005077810 */ /* 0x001fca0007ffe0ff */
[----:B------:R-:W-:-:S04]  /*01c0*/  IMAD.WIDE.U32 R6, R7, 0x4, R2 ;  /* 0x0000000407067825 */ /* 0x000fc800078e0002 */
[----:B---3--:R-:W-:-:S05]  /*01d0*/  VIADD R15, R0, 0x1 ;  /* 0x00000001000f7836 */ /* 0x008fca0000000000 */
[----:B------:R0:W-:Y:S04]  /*01e0*/  STG.E desc[UR6][R12.64], R15 ;  /* 0x0000000f0c007986 */ /* 0x0001e8000c101906 */
[----:B------:R-:W3:Y:S01]  /*01f0*/  LDG.E R0, desc[UR6][R6.64] ;  /* 0x0000000606007981 */ /* 0x000ee2000c1e1900 */
[----:B-1----:R-:W-:-:S05]  /*0200*/  IADD3 R9, PT, PT, R5, -0xc00, RZ ;  /* 0xfffff40005097810 */ /* 0x002fca0007ffe0ff */
[----:B------:R-:W-:Y:S01]  /*0210*/  IMAD.WIDE.U32 R8, R9, 0x4, R2 ;  /* 0x0000000409087825 */ /* 0x000fe200078e0002 */
[----:B---3--:R-:W-:-:S05]  /*0220*/  IADD3 R17, PT, PT, R0, 0x1, RZ ;  /* 0x0000000100117810 */ /* 0x008fca0007ffe0ff */
[----:B------:R1:W-:Y:S04]  /*0230*/  STG.E desc[UR6][R6.64], R17 ;  /* 0x0000001106007986 */ /* 0x0003e8000c101906 */
[----:B------:R-:W3:Y:S01]  /*0240*/  LDG.E R0, desc[UR6][R8.64] ;  /* 0x0000000608007981 */ /* 0x000ee2000c1e1900 */
[----:B--2---:R-:W-:-:S05]  /*0250*/  IADD3 R11, PT, PT, R5, -0x800, RZ ;  /* 0xfffff800050b7810 */ /* 0x004fca0007ffe0ff */
[----:B------:R-:W-:-:S04]  /*0260*/  IMAD.WIDE.U32 R10, R11, 0x4, R2 ;  /* 0x000000040b0a7825 */ /* 0x000fc800078e0002 */
[----:B---3--:R-:W-:-:S05]  /*0270*/  VIADD R19, R0, 0x1 ;  /* 0x0000000100137836 */ /* 0x008fca0000000000 */
[----:B------:R2:W-:Y:S04]  /*0280*/  STG.E desc[UR6][R8.64], R19 ;  /* 0x0000001308007986 */ /* 0x0005e8000c101906 */
[----:B------:R-:W3:Y:S01]  /*0290*/  LDG.E R0, desc[UR6][R10.64] ;  /* 0x000000060a007981 */ /* 0x000ee2000c1e1900 */
[----:B0-----:R-:W-:-:S05]  /*02a0*/  IADD3 R13, PT, PT, R5, -0x400, RZ ;  /* 0xfffffc00050d7810 */ /* 0x001fca0007ffe0ff */
[----:B------:R-:W-:Y:S01]  /*02b0*/  IMAD.WIDE.U32 R12, R13, 0x4, R2 ;  /* 0x000000040d0c7825 */ /* 0x000fe200078e0002 */
[----:B---3--:R-:W-:-:S05]  /*02c0*/  IADD3 R15, PT, PT, R0, 0x1, RZ ;  /* 0x00000001000f7810 */ /* 0x008fca0007ffe0ff */
[----:B------:R0:W-:Y:S04]  /*02d0*/  STG.E desc[UR6][R10.64], R15 ;  /* 0x0000000f0a007986 */ /* 0x0001e8000c101906 */
[----:B------:R-:W3:Y:S01]  /*02e0*/  LDG.E R0, desc[UR6][R12.64] ;  /* 0x000000060c007981 */ /* 0x000ee2000c1e1900 */
[----:B-1----:R-:W-:Y:S01]  /*02f0*/  IMAD.WIDE.U32 R6, R5, 0x4, R2 ;  /* 0x0000000405067825 */ /* 0x002fe200078e0002 */
[----:B---3--:R-:W-:-:S05]  /*0300*/  IADD3 R17, PT, PT, R0, 0x1, RZ ;  /* 0x0000000100117810 */ /* 0x008fca0007ffe0ff */
[----:B------:R1:W-:Y:S04]  /*0310*/  STG.E desc[UR6][R12.64], R17 ;  /* 0x000000110c007986 */ /* 0x0003e8000c101906 */
[----:B------:R-:W3:Y:S01]  /*0320*/  LDG.E R0, desc[UR6][R6.64] ;  /* 0x0000000606007981 */ /* 0x000ee2000c1e1900 */
[----:B--2---:R-:W-:-:S04]  /*0330*/  VIADD R9, R5, 0x400 ;  /* 0x0000040005097836 */ /* 0x004fc80000000000 */
[----:B------:R-:W-:Y:S01]  /*0340*/  IMAD.WIDE.U32 R8, R9, 0x4, R2 ;  /* 0x0000000409087825 */ /* 0x000fe200078e0002 */
[----:B---3--:R-:W-:-:S05]  /*0350*/  IADD3 R19, PT, PT, R0, 0x1, RZ ;  /* 0x0000000100137810 */ /* 0x008fca0007ffe0ff */
[----:B------:R2:W-:Y:S04]  /*0360*/  STG.E desc[UR6][R6.64], R19 ;  /* 0x0000001306007986 */ /* 0x0005e8000c101906 */
[----:B------:R-:W3:Y:S01]  /*0370*/  LDG.E R0, desc[UR6][R8.64] ;  /* 0x0000000608007981 */ /* 0x000ee2000c1e1900 */
[----:B0-----:R-:W-:-:S05]  /*0380*/  IADD3 R11, PT, PT, R5, 0x800, RZ ;  /* 0x00000800050b7810 */ /* 0x001fca0007ffe0ff */
[----:B------:R-:W-:Y:S01]  /*0390*/  IMAD.WIDE.U32 R10, R11, 0x4, R2 ;  /* 0x000000040b0a7825 */ /* 0x000fe200078e0002 */
[----:B---3--:R-:W-:-:S05]  /*03a0*/  IADD3 R15, PT, PT, R0, 0x1, RZ ;  /* 0x00000001000f7810 */ /* 0x008fca0007ffe0ff */
[----:B------:R0:W-:Y:S04]  /*03b0*/  STG.E desc[UR6][R8.64], R15 ;  /* 0x0000000f08007986 */ /* 0x0001e8000c101906 */
[----:B------:R-:W3:Y:S01]  /*03c0*/  LDG.E R0, desc[UR6][R10.64] ;  /* 0x000000060a007981 */ /* 0x000ee2000c1e1900 */
[----:B-1----:R-:W-:-:S04]  /*03d0*/  VIADD R13, R5, 0xc00 ;  /* 0x00000c00050d7836 */ /* 0x002fc80000000000 */
[----:B------:R-:W-:Y:S01]  /*03e0*/  IMAD.WIDE.U32 R12, R13, 0x4, R2 ;  /* 0x000000040d0c7825 */ /* 0x000fe200078e0002 */
[----:B---3--:R-:W-:-:S05]  /*03f0*/  IADD3 R17, PT, PT, R0, 0x1, RZ ;  /* 0x0000000100117810 */ /* 0x008fca0007ffe0ff */
[----:B------:R1:W-:Y:S04]  /*0400*/  STG.E desc[UR6][R10.64], R17 ;  /* 0x000000110a007986 */ /* 0x0003e8000c101906 */
[----:B------:R-:W3:Y:S01]  /*0410*/  LDG.E R0, desc[UR6][R12.64] ;  /* 0x000000060c007981 */ /* 0x000ee2000c1e1900 */
[----:B--2---:R-:W-:-:S05]  /*0420*/  IADD3 R7, PT, PT, R5, 0x1000, RZ ;  /* 0x0000100005077810 */ /* 0x004fca0007ffe0ff */
[----:B------:R-:W-:Y:S01]  /*0430*/  IMAD.WIDE.U32 R6, R7, 0x4, R2 ;  /* 0x0000000407067825 */ /* 0x000fe200078e0002 */
[----:B---3--:R-:W-:-:S05]  /*0440*/  IADD3 R19, PT, PT, R0, 0x1, RZ ;  /* 0x0000000100137810 */ /* 0x008fca0007ffe0ff */
[----:B------:R2:W-:Y:S04]  /*0450*/  STG.E desc[UR6][R12.64], R19 ;  /* 0x000000130c007986 */ /* 0x0005e8000c101906 */
[----:B------:R-:W3:Y:S01]  /*0460*/  LDG.E R0, desc[UR6][R6.64] ;  /* 0x0000000606007981 */ /* 0x000ee2000c1e1900 */
[----:B0-----:R-:W-:-:S04]  /*0470*/  VIADD R9, R5, 0x1400 ;  /* 0x0000140005097836 */ /* 0x001fc80000000000 */
[----:B------:R-:W-:Y:S01]  /*0480*/  IMAD.WIDE.U32 R8, R9, 0x4, R2 ;  /* 0x0000000409087825 */ /* 0x000fe200078e0002 */
[----:B---3--:R-:W-:-:S05]  /*0490*/  IADD3 R15, PT, PT, R0, 0x1, RZ ;  /* 0x00000001000f7810 */ /* 0x008fca0007ffe0ff */
[----:B------:R0:W-:Y:S04]  /*04a0*/  STG.E desc[UR6][R6.64], R15 ;  /* 0x0000000f06007986 */ /* 0x0001e8000c101906 */
[----:B------:R-:W3:Y:S01]  /*04b0*/  LDG.E R0, desc[UR6][R8.64] ;  /* 0x0000000608007981 */ /* 0x000ee2000c1e1900 */
[----:B-1----:R-:W-:-:S05]  /*04c0*/  IADD3 R11, PT, PT, R5, 0x1800, RZ ;  /* 0x00001800050b7810 */ /* 0x002fca0007ffe0ff */
[----:B------:R-:W-:Y:S01]  /*04d0*/  IMAD.WIDE.U32 R10, R11, 0x4, R2 ;  /* 0x000000040b0a7825 */ /* 0x000fe200078e0002 */
[----:B---3--:R-:W-:-:S05]  /*04e0*/  IADD3 R17, PT, PT, R0, 0x1, RZ ;  /* 0x0000000100117810 */ /* 0x008fca0007ffe0ff */
[----:B------:R1:W-:Y:S04]  /*04f0*/  STG.E desc[UR6][R8.64], R17 ;  /* 0x0000001108007986 */ /* 0x0003e8000c101906 */
[----:B------:R-:W3:Y:S01]  /*0500*/  LDG.E R0, desc[UR6][R10.64] ;  /* 0x000000060a007981 */ /* 0x000ee2000c1e1900 */
[----:B--2---:R-:W-:-:S04]  /*0510*/  VIADD R13, R5, 0x1c00 ;  /* 0x00001c00050d7836 */ /* 0x004fc80000000000 */
[----:B------:R-:W-:Y:S01]  /*0520*/  IMAD.WIDE.U32 R12, R13, 0x4, R2 ;  /* 0x000000040d0c7825 */ /* 0x000fe200078e0002 */
[----:B---3--:R-:W-:-:S05]  /*0530*/  IADD3 R19, PT, PT, R0, 0x1, RZ ;  /* 0x0000000100137810 */ /* 0x008fca0007ffe0ff */
[----:B------:R1:W-:Y:S04]  /*0540*/  STG.E desc[UR6][R10.64], R19 ;  /* 0x000000130a007986 */ /* 0x0003e8000c101906 */
[----:B------:R-:W0:Y:S01]  /*0550*/  LDG.E R0, desc[UR6][R12.64] ;  /* 0x000000060c007981 */ /* 0x000e22000c1e1900 */
[----:B------:R-:W-:Y:S01]  /*0560*/  UIADD3 UR4, UPT, UPT, UR4, 0x4000, URZ ;  /* 0x0000400004047890 */ /* 0x000fe2000fffe0ff */
[----:B------:R-:W-:-:S03]  /*0570*/  IADD3 R5, PT, PT, R5, 0x4000, RZ ;  /* 0x0000400005057810 */ /* 0x000fc60007ffe0ff */
[----:B------:R-:W-:Y:S01]  /*0580*/  UISETP.NE.AND UP0, UPT, UR4, 0x182000, UPT ;  /* 0x001820000400788c */ /* 0x000fe2000bf05270 */
[----:B0-----:R-:W-:-:S05]  /*0590*/  IADD3 R7, PT, PT, R0, 0x1, RZ ;  /* 0x0000000100077810 */ /* 0x001fca0007ffe0ff */
[----:B------:R1:W-:Y:S03]  /*05a0*/  STG.E desc[UR6][R12.64], R7 ;  /* 0x000000070c007986 */ /* 0x0003e6000c101906 */
[----:B------:R-:W-:Y:S05]  /*05b0*/  BRA.U UP0, `(.L_x_32) ;  /* 0xfffffff900b47547 */ /* 0x000fea000b83ffff */
[----:B------:R-:W-:Y:S05]  /*05c0*/  EXIT ;  /* 0x000000000000794d */ /* 0x000fea0003800000 */
.L_x_33:
        /* <DEDUP_REMOVED lines=11> */
.L_x_36:


//--------------------- .nv.global.init           --------------------------
	.section	.nv.global.init,"aw",@progbits
.nv.global.init:
	.type		$str$4,@object
	.size		$str$4,($str$5 - $str$4)
$str$4:
        /*0000*/ 	.byte	0x54, 0x2d, 0x41, 0x63, 0x3a, 0x25, 0x64, 0x0a, 0x00
	.type		$str$5,@object
	.size		$str$5,($str$3 - $str$5)
$str$5:
        /*0009*/ 	.byte	0x4e, 0x54, 0x2d, 0x41, 0x63, 0x3a, 0x25, 0x64, 0x0a, 0x00
	.type		$str$3,@object
	.size		$str$3,($str$1 - $str$3)
$str$3:
        /*0013*/ 	.byte	0x48, 0x2d, 0x4d, 0x69, 0x73, 0x73, 0x65, 0x73, 0x3a, 0x20, 0x25, 0x64, 0x0a, 0x00
	.type		$str$1,@object
	.size		$str$1,($str$2 - $str$1)
$str$1:
        /*0021*/ 	.byte	0x43, 0x2d, 0x4d, 0x69, 0x73, 0x73, 0x65, 0x73, 0x3a, 0x20, 0x25, 0x64, 0x0a, 0x00
	.type		$str$2,@object
	.size		$str$2,($str$6 - $str$2)
$str$2:
        /*002f*/ 	.byte	0x21, 0x48, 0x2d, 0x4d, 0x69, 0x73, 0x73, 0x65, 0x73, 0x3a, 0x20, 0x25, 0x64, 0x0a, 0x00
	.type		$str$6,@object
	.size		$str$6,($str$7 - $str$6)
$str$6:
        /*003e*/ 	.byte	0x42, 0x61, 0x73, 0x65, 0x20, 0x41, 0x64, 0x64, 0x72, 0x65, 0x73, 0x73, 0x20, 0x25, 0x6c, 0x6c
        /*004e*/ 	.byte	0x75, 0x20, 0x0a, 0x00
	.type		$str$7,@object
	.size		$str$7,($str - $str$7)
$str$7:
        /*0052*/ 	.byte	0x43, 0x6f, 0x6e, 0x74, 0x72, 0x6f, 0x6c, 0x20, 0x41, 0x64, 0x64, 0x72, 0x65, 0x73, 0x73, 0x20
        /*0062*/ 	.byte	0x25, 0x6c, 0x6c, 0x75, 0x20, 0x0a, 0x00
	.type		$str,@object
	.size		$str,(.L_0 - $str)
$str:
        /*0069*/ 	.byte	0x4d, 0x69, 0x73, 0x73, 0x65, 0x64, 0x20, 0x45, 0x6c, 0x65, 0x6d, 0x65, 0x6e, 0x74, 0x20, 0x25
        /*0079*/ 	.byte	0x64, 0x20, 0x61, 0x74, 0x20, 0x61, 0x64, 0x64, 0x72, 0x65, 0x73, 0x73, 0x20, 0x25, 0x6c, 0x6c
        /*0089*/ 	.byte	0x75, 0x20, 0x0a, 0x00
.L_0:


//--------------------- .nv.shared._Z8nugBenchPiS_ix --------------------------
	.section	.nv.shared._Z8nugBenchPiS_ix,"aw",@nobits
	.sectionflags	@""
	.align	4
.nv.shared._Z8nugBenchPiS_ix:
	.zero		9488


//--------------------- .nv.shared.reserved.0     --------------------------
	.section	.nv.shared.reserved.0,"aw",@nobits
	.weak		__nv_reservedSMEM_offset_0_alias
	.size		__nv_reservedSMEM_offset_0_alias, 0, 64
	.other		__nv_reservedSMEM_offset_0_alias,@"STO_CUDA_RESERVED_SHARED STV_DEFAULT"
__nv_reservedSMEM_offset_0_alias:
	.zero		0
	.zero		64


//--------------------- .nv.constant0._Z8nugBenchPiS_ix --------------------------
	.section	.nv.constant0._Z8nugBenchPiS_ix,"a",@progbits
	.sectionflags	@""
	.align	4
.nv.constant0._Z8nugBenchPiS_ix:
	.zero		928


//--------------------- .nv.constant0._Z10printTimesPiS_i --------------------------
	.section	.nv.constant0._Z10printTimesPiS_i,"a",@progbits
	.sectionflags	@""
	.align	4
.nv.constant0._Z10printTimesPiS_i:
	.zero		916


//--------------------- .nv.constant0._Z5flushPi  --------------------------
	.section	.nv.constant0._Z5flushPi,"a",@progbits
	.sectionflags	@""
	.align	4
.nv.constant0._Z5flushPi:
	.zero		904


//--------------------- SYMBOLS --------------------------

	.type		.nv.reservedSmem.offset0,@object
	.size		.nv.reservedSmem.offset0,0x4
	.type		.nv.reservedSmem.cap,@object
	.size		.nv.reservedSmem.cap,0x4
	.type		vprintf,@function
